//
// Generated by NVIDIA NVVM Compiler
//
// Compiler Build ID: CL-36424714
// Cuda compilation tools, release 13.0, V13.0.88
// Based on NVVM 20.0.0
//

.version 9.0
.target sm_100
.address_size 64

	// .globl	_Z3DOTIdEv7vMatrixIT_ES2_S2_m

.visible .entry _Z3DOTIdEv7vMatrixIT_ES2_S2_m(
	.param .align 8 .b8 _Z3DOTIdEv7vMatrixIT_ES2_S2_m_param_0[32],
	.param .align 8 .b8 _Z3DOTIdEv7vMatrixIT_ES2_S2_m_param_1[32],
	.param .align 8 .b8 _Z3DOTIdEv7vMatrixIT_ES2_S2_m_param_2[32],
	.param .u64 _Z3DOTIdEv7vMatrixIT_ES2_S2_m_param_3
)
{
	.reg .pred 	%p<12>;
	.reg .b32 	%r<8>;
	.reg .b64 	%rd<82>;
	.reg .b64 	%fd<68>;

	ld.param.u64 	%rd30, [_Z3DOTIdEv7vMatrixIT_ES2_S2_m_param_0+24];
	ld.param.u64 	%rd29, [_Z3DOTIdEv7vMatrixIT_ES2_S2_m_param_0+16];
	ld.param.u64 	%rd27, [_Z3DOTIdEv7vMatrixIT_ES2_S2_m_param_0];
	ld.param.u64 	%rd3, [_Z3DOTIdEv7vMatrixIT_ES2_S2_m_param_1+24];
	ld.param.u64 	%rd5, [_Z3DOTIdEv7vMatrixIT_ES2_S2_m_param_2+24];
	ld.param.u64 	%rd28, [_Z3DOTIdEv7vMatrixIT_ES2_S2_m_param_0+8];
	ld.param.u64 	%rd32, [_Z3DOTIdEv7vMatrixIT_ES2_S2_m_param_2];
	ld.param.u64 	%rd33, [_Z3DOTIdEv7vMatrixIT_ES2_S2_m_param_1];
	ld.param.u64 	%rd31, [_Z3DOTIdEv7vMatrixIT_ES2_S2_m_param_3];
	cvta.to.global.u64 	%rd2, %rd33;
	cvta.to.global.u64 	%rd4, %rd32;
	mov.u32 	%r1, %ctaid.y;
	mov.u32 	%r2, %ntid.y;
	mov.u32 	%r3, %tid.y;
	mad.lo.s32 	%r4, %r1, %r2, %r3;
	cvt.u64.u32 	%rd6, %r4;
	setp.le.u64 	%p1, %rd28, %rd6;
	@%p1 bra 	$L__BB0_15;
	mov.u32 	%r5, %ctaid.x;
	mov.u32 	%r6, %ntid.x;
	mul.wide.u32 	%rd34, %r5, %r6;
	mov.u32 	%r7, %tid.x;
	cvt.u64.u32 	%rd35, %r7;
	add.s64 	%rd7, %rd34, %rd35;
	setp.ge.u64 	%p2, %rd7, %rd29;
	@%p2 bra 	$L__BB0_15;
	mul.lo.s64 	%rd8, %rd3, %rd6;
	setp.eq.s64 	%p3, %rd31, 0;
	mov.f64 	%fd67, 0d0000000000000000;
	@%p3 bra 	$L__BB0_14;
	and.b64  	%rd9, %rd31, 7;
	setp.lt.u64 	%p4, %rd31, 8;
	mov.f64 	%fd67, 0d0000000000000000;
	mov.b64 	%rd80, 0;
	@%p4 bra 	$L__BB0_6;
	and.b64  	%rd80, %rd31, -8;
	shl.b64 	%rd37, %rd7, 3;
	add.s64 	%rd77, %rd4, %rd37;
	shl.b64 	%rd12, %rd5, 6;
	shl.b64 	%rd38, %rd8, 3;
	add.s64 	%rd39, %rd38, %rd2;
	add.s64 	%rd76, %rd39, 32;
	shl.b64 	%rd14, %rd5, 3;
	mov.f64 	%fd67, 0d0000000000000000;
	mov.u64 	%rd78, %rd80;
$L__BB0_5:
	.pragma "nounroll";
	ld.global.f64 	%fd17, [%rd76+-32];
	ld.global.f64 	%fd18, [%rd77];
	fma.rn.f64 	%fd19, %fd17, %fd18, %fd67;
	ld.global.f64 	%fd20, [%rd76+-24];
	add.s64 	%rd40, %rd77, %rd14;
	ld.global.f64 	%fd21, [%rd40];
	fma.rn.f64 	%fd22, %fd20, %fd21, %fd19;
	ld.global.f64 	%fd23, [%rd76+-16];
	add.s64 	%rd41, %rd40, %rd14;
	ld.global.f64 	%fd24, [%rd41];
	fma.rn.f64 	%fd25, %fd23, %fd24, %fd22;
	ld.global.f64 	%fd26, [%rd76+-8];
	add.s64 	%rd42, %rd41, %rd14;
	ld.global.f64 	%fd27, [%rd42];
	fma.rn.f64 	%fd28, %fd26, %fd27, %fd25;
	ld.global.f64 	%fd29, [%rd76];
	add.s64 	%rd43, %rd42, %rd14;
	ld.global.f64 	%fd30, [%rd43];
	fma.rn.f64 	%fd31, %fd29, %fd30, %fd28;
	ld.global.f64 	%fd32, [%rd76+8];
	add.s64 	%rd44, %rd43, %rd14;
	ld.global.f64 	%fd33, [%rd44];
	fma.rn.f64 	%fd34, %fd32, %fd33, %fd31;
	ld.global.f64 	%fd35, [%rd76+16];
	add.s64 	%rd45, %rd44, %rd14;
	ld.global.f64 	%fd36, [%rd45];
	fma.rn.f64 	%fd37, %fd35, %fd36, %fd34;
	ld.global.f64 	%fd38, [%rd76+24];
	add.s64 	%rd46, %rd45, %rd14;
	ld.global.f64 	%fd39, [%rd46];
	fma.rn.f64 	%fd67, %fd38, %fd39, %fd37;
	add.s64 	%rd78, %rd78, -8;
	add.s64 	%rd77, %rd77, %rd12;
	add.s64 	%rd76, %rd76, 64;
	setp.ne.s64 	%p5, %rd78, 0;
	@%p5 bra 	$L__BB0_5;
$L__BB0_6:
	setp.eq.s64 	%p6, %rd9, 0;
	@%p6 bra 	$L__BB0_14;
	and.b64  	%rd22, %rd31, 3;
	setp.lt.u64 	%p7, %rd9, 4;
	@%p7 bra 	$L__BB0_9;
	add.s64 	%rd47, %rd80, %rd8;
	shl.b64 	%rd48, %rd47, 3;
	add.s64 	%rd49, %rd2, %rd48;
	ld.global.f64 	%fd41, [%rd49];
	mad.lo.s64 	%rd50, %rd80, %rd5, %rd7;
	shl.b64 	%rd51, %rd50, 3;
	add.s64 	%rd52, %rd4, %rd51;
	ld.global.f64 	%fd42, [%rd52];
	fma.rn.f64 	%fd43, %fd41, %fd42, %fd67;
	ld.global.f64 	%fd44, [%rd49+8];
	shl.b64 	%rd53, %rd5, 3;
	add.s64 	%rd54, %rd52, %rd53;
	ld.global.f64 	%fd45, [%rd54];
	fma.rn.f64 	%fd46, %fd44, %fd45, %fd43;
	ld.global.f64 	%fd47, [%rd49+16];
	add.s64 	%rd55, %rd54, %rd53;
	ld.global.f64 	%fd48, [%rd55];
	fma.rn.f64 	%fd49, %fd47, %fd48, %fd46;
	ld.global.f64 	%fd50, [%rd49+24];
	add.s64 	%rd56, %rd55, %rd53;
	ld.global.f64 	%fd51, [%rd56];
	fma.rn.f64 	%fd67, %fd50, %fd51, %fd49;
	add.s64 	%rd80, %rd80, 4;
$L__BB0_9:
	setp.eq.s64 	%p8, %rd22, 0;
	@%p8 bra 	$L__BB0_14;
	setp.eq.s64 	%p9, %rd22, 1;
	@%p9 bra 	$L__BB0_12;
	add.s64 	%rd57, %rd80, %rd8;
	shl.b64 	%rd58, %rd57, 3;
	add.s64 	%rd59, %rd2, %rd58;
	ld.global.f64 	%fd53, [%rd59];
	mad.lo.s64 	%rd60, %rd80, %rd5, %rd7;
	shl.b64 	%rd61, %rd60, 3;
	add.s64 	%rd62, %rd4, %rd61;
	ld.global.f64 	%fd54, [%rd62];
	fma.rn.f64 	%fd55, %fd53, %fd54, %fd67;
	ld.global.f64 	%fd56, [%rd59+8];
	shl.b64 	%rd63, %rd5, 3;
	add.s64 	%rd64, %rd62, %rd63;
	ld.global.f64 	%fd57, [%rd64];
	fma.rn.f64 	%fd67, %fd56, %fd57, %fd55;
	add.s64 	%rd80, %rd80, 2;
$L__BB0_12:
	and.b64  	%rd65, %rd31, 1;
	setp.eq.b64 	%p10, %rd65, 1;
	not.pred 	%p11, %p10;
	@%p11 bra 	$L__BB0_14;
	add.s64 	%rd66, %rd80, %rd8;
	shl.b64 	%rd67, %rd66, 3;
	add.s64 	%rd68, %rd2, %rd67;
	ld.global.f64 	%fd58, [%rd68];
	mad.lo.s64 	%rd69, %rd80, %rd5, %rd7;
	shl.b64 	%rd70, %rd69, 3;
	add.s64 	%rd71, %rd4, %rd70;
	ld.global.f64 	%fd59, [%rd71];
	fma.rn.f64 	%fd67, %fd58, %fd59, %fd67;
$L__BB0_14:
	mad.lo.s64 	%rd72, %rd30, %rd6, %rd7;
	cvta.to.global.u64 	%rd73, %rd27;
	shl.b64 	%rd74, %rd72, 3;
	add.s64 	%rd75, %rd73, %rd74;
	st.global.f64 	[%rd75], %fd67;
$L__BB0_15:
	ret;

}
	// .globl	_Z3ADDIdEv7vMatrixIT_ES2_6vArrayIS1_E
.visible .entry _Z3ADDIdEv7vMatrixIT_ES2_6vArrayIS1_E(
	.param .align 8 .b8 _Z3ADDIdEv7vMatrixIT_ES2_6vArrayIS1_E_param_0[32],
	.param .align 8 .b8 _Z3ADDIdEv7vMatrixIT_ES2_6vArrayIS1_E_param_1[32],
	.param .align 8 .b8 _Z3ADDIdEv7vMatrixIT_ES2_6vArrayIS1_E_param_2[16]
)
{
	.reg .pred 	%p<3>;
	.reg .b32 	%r<8>;
	.reg .b64 	%rd<25>;
	.reg .b64 	%fd<4>;

	ld.param.u64 	%rd11, [_Z3ADDIdEv7vMatrixIT_ES2_6vArrayIS1_E_param_0+24];
	ld.param.u64 	%rd10, [_Z3ADDIdEv7vMatrixIT_ES2_6vArrayIS1_E_param_0+16];
	ld.param.u64 	%rd8, [_Z3ADDIdEv7vMatrixIT_ES2_6vArrayIS1_E_param_0];
	ld.param.u64 	%rd3, [_Z3ADDIdEv7vMatrixIT_ES2_6vArrayIS1_E_param_1];
	ld.param.u64 	%rd4, [_Z3ADDIdEv7vMatrixIT_ES2_6vArrayIS1_E_param_1+24];
	ld.param.u64 	%rd5, [_Z3ADDIdEv7vMatrixIT_ES2_6vArrayIS1_E_param_2];
	ld.param.u64 	%rd9, [_Z3ADDIdEv7vMatrixIT_ES2_6vArrayIS1_E_param_0+8];
	mov.u32 	%r1, %ctaid.y;
	mov.u32 	%r2, %ntid.y;
	mov.u32 	%r3, %tid.y;
	mad.lo.s32 	%r4, %r1, %r2, %r3;
	cvt.u64.u32 	%rd6, %r4;
	setp.le.u64 	%p1, %rd9, %rd6;
	@%p1 bra 	$L__BB1_3;
	mov.u32 	%r5, %ctaid.x;
	mov.u32 	%r6, %ntid.x;
	mul.wide.u32 	%rd12, %r5, %r6;
	mov.u32 	%r7, %tid.x;
	cvt.u64.u32 	%rd13, %r7;
	add.s64 	%rd7, %rd12, %rd13;
	setp.ge.u64 	%p2, %rd7, %rd10;
	@%p2 bra 	$L__BB1_3;
	mad.lo.s64 	%rd14, %rd4, %rd6, %rd7;
	cvta.to.global.u64 	%rd15, %rd3;
	shl.b64 	%rd16, %rd14, 3;
	add.s64 	%rd17, %rd15, %rd16;
	ld.global.f64 	%fd1, [%rd17];
	cvta.to.global.u64 	%rd18, %rd5;
	shl.b64 	%rd19, %rd7, 3;
	add.s64 	%rd20, %rd18, %rd19;
	ld.global.f64 	%fd2, [%rd20];
	add.f64 	%fd3, %fd1, %fd2;
	mad.lo.s64 	%rd21, %rd11, %rd6, %rd7;
	cvta.to.global.u64 	%rd22, %rd8;
	shl.b64 	%rd23, %rd21, 3;
	add.s64 	%rd24, %rd22, %rd23;
	st.global.f64 	[%rd24], %fd3;
$L__BB1_3:
	ret;

}
	// .globl	_Z7SIGMOIDIdEv7vMatrixIT_ES2_
.visible .entry _Z7SIGMOIDIdEv7vMatrixIT_ES2_(
	.param .align 8 .b8 _Z7SIGMOIDIdEv7vMatrixIT_ES2__param_0[32],
	.param .align 8 .b8 _Z7SIGMOIDIdEv7vMatrixIT_ES2__param_1[32]
)
{
	.reg .pred 	%p<6>;
	.reg .b32 	%r<23>;
	.reg .b32 	%f<3>;
	.reg .b64 	%rd<21>;
	.reg .b64 	%fd<30>;

	ld.param.u64 	%rd10, [_Z7SIGMOIDIdEv7vMatrixIT_ES2__param_0+24];
	ld.param.u64 	%rd9, [_Z7SIGMOIDIdEv7vMatrixIT_ES2__param_0+16];
	ld.param.u64 	%rd7, [_Z7SIGMOIDIdEv7vMatrixIT_ES2__param_0];
	ld.param.u64 	%rd3, [_Z7SIGMOIDIdEv7vMatrixIT_ES2__param_1];
	ld.param.u64 	%rd4, [_Z7SIGMOIDIdEv7vMatrixIT_ES2__param_1+24];
	ld.param.u64 	%rd8, [_Z7SIGMOIDIdEv7vMatrixIT_ES2__param_0+8];
	mov.u32 	%r4, %ctaid.y;
	mov.u32 	%r5, %ntid.y;
	mov.u32 	%r6, %tid.y;
	mad.lo.s32 	%r7, %r4, %r5, %r6;
	cvt.u64.u32 	%rd5, %r7;
	setp.le.u64 	%p1, %rd8, %rd5;
	@%p1 bra 	$L__BB2_6;
	mov.u32 	%r8, %ctaid.x;
	mov.u32 	%r9, %ntid.x;
	mul.wide.u32 	%rd11, %r8, %r9;
	mov.u32 	%r10, %tid.x;
	cvt.u64.u32 	%rd12, %r10;
	add.s64 	%rd6, %rd11, %rd12;
	setp.ge.u64 	%p2, %rd6, %rd9;
	@%p2 bra 	$L__BB2_6;
	mad.lo.s64 	%rd13, %rd4, %rd5, %rd6;
	cvta.to.global.u64 	%rd14, %rd3;
	shl.b64 	%rd15, %rd13, 3;
	add.s64 	%rd16, %rd14, %rd15;
	ld.global.f64 	%fd1, [%rd16];
	neg.f64 	%fd6, %fd1;
	fma.rn.f64 	%fd7, %fd1, 0dBFF71547652B82FE, 0d4338000000000000;
	{
	.reg .b32 %temp; 
	mov.b64 	{%r1, %temp}, %fd7;
	}
	mov.f64 	%fd8, 0dC338000000000000;
	add.rn.f64 	%fd9, %fd7, %fd8;
	fma.rn.f64 	%fd10, %fd9, 0dBFE62E42FEFA39EF, %fd6;
	fma.rn.f64 	%fd11, %fd9, 0dBC7ABC9E3B39803F, %fd10;
	fma.rn.f64 	%fd12, %fd11, 0d3E5ADE1569CE2BDF, 0d3E928AF3FCA213EA;
	fma.rn.f64 	%fd13, %fd12, %fd11, 0d3EC71DEE62401315;
	fma.rn.f64 	%fd14, %fd13, %fd11, 0d3EFA01997C89EB71;
	fma.rn.f64 	%fd15, %fd14, %fd11, 0d3F2A01A014761F65;
	fma.rn.f64 	%fd16, %fd15, %fd11, 0d3F56C16C1852B7AF;
	fma.rn.f64 	%fd17, %fd16, %fd11, 0d3F81111111122322;
	fma.rn.f64 	%fd18, %fd17, %fd11, 0d3FA55555555502A1;
	fma.rn.f64 	%fd19, %fd18, %fd11, 0d3FC5555555555511;
	fma.rn.f64 	%fd20, %fd19, %fd11, 0d3FE000000000000B;
	fma.rn.f64 	%fd21, %fd20, %fd11, 0d3FF0000000000000;
	fma.rn.f64 	%fd22, %fd21, %fd11, 0d3FF0000000000000;
	{
	.reg .b32 %temp; 
	mov.b64 	{%r2, %temp}, %fd22;
	}
	{
	.reg .b32 %temp; 
	mov.b64 	{%temp, %r3}, %fd22;
	}
	shl.b32 	%r11, %r1, 20;
	add.s32 	%r12, %r11, %r3;
	mov.b64 	%fd29, {%r2, %r12};
	{
	.reg .b32 %temp; 
	mov.b64 	{%temp, %r13}, %fd6;
	}
	mov.b32 	%f2, %r13;
	abs.f32 	%f1, %f2;
	setp.lt.f32 	%p3, %f1, 0f4086232B;
	@%p3 bra 	$L__BB2_5;
	setp.gt.f64 	%p4, %fd1, 0d0000000000000000;
	mov.f64 	%fd23, 0d7FF0000000000000;
	sub.f64 	%fd24, %fd23, %fd1;
	selp.f64 	%fd29, 0d0000000000000000, %fd24, %p4;
	setp.geu.f32 	%p5, %f1, 0f40874800;
	@%p5 bra 	$L__BB2_5;
	shr.u32 	%r14, %r1, 31;
	add.s32 	%r15, %r1, %r14;
	shr.s32 	%r16, %r15, 1;
	shl.b32 	%r17, %r16, 20;
	add.s32 	%r18, %r3, %r17;
	mov.b64 	%fd25, {%r2, %r18};
	sub.s32 	%r19, %r1, %r16;
	shl.b32 	%r20, %r19, 20;
	add.s32 	%r21, %r20, 1072693248;
	mov.b32 	%r22, 0;
	mov.b64 	%fd26, {%r22, %r21};
	mul.f64 	%fd29, %fd26, %fd25;
$L__BB2_5:
	add.f64 	%fd27, %fd29, 0d3FF0000000000000;
	rcp.rn.f64 	%fd28, %fd27;
	mad.lo.s64 	%rd17, %rd10, %rd5, %rd6;
	cvta.to.global.u64 	%rd18, %rd7;
	shl.b64 	%rd19, %rd17, 3;
	add.s64 	%rd20, %rd18, %rd19;
	st.global.f64 	[%rd20], %fd28;
$L__BB2_6:
	ret;

}
	// .globl	_Z5SUB_CIdEv7vMatrixIT_ES2_S1_
.visible .entry _Z5SUB_CIdEv7vMatrixIT_ES2_S1_(
	.param .align 8 .b8 _Z5SUB_CIdEv7vMatrixIT_ES2_S1__param_0[32],
	.param .align 8 .b8 _Z5SUB_CIdEv7vMatrixIT_ES2_S1__param_1[32],
	.param .f64 _Z5SUB_CIdEv7vMatrixIT_ES2_S1__param_2
)
{
	.reg .pred 	%p<3>;
	.reg .b32 	%r<8>;
	.reg .b64 	%rd<21>;
	.reg .b64 	%fd<4>;

	ld.param.u64 	%rd10, [_Z5SUB_CIdEv7vMatrixIT_ES2_S1__param_0+24];
	ld.param.u64 	%rd9, [_Z5SUB_CIdEv7vMatrixIT_ES2_S1__param_0+16];
	ld.param.u64 	%rd7, [_Z5SUB_CIdEv7vMatrixIT_ES2_S1__param_0];
	ld.param.u64 	%rd3, [_Z5SUB_CIdEv7vMatrixIT_ES2_S1__param_1];
	ld.param.u64 	%rd4, [_Z5SUB_CIdEv7vMatrixIT_ES2_S1__param_1+24];
	ld.param.u64 	%rd8, [_Z5SUB_CIdEv7vMatrixIT_ES2_S1__param_0+8];
	ld.param.f64 	%fd1, [_Z5SUB_CIdEv7vMatrixIT_ES2_S1__param_2];
	mov.u32 	%r1, %ctaid.y;
	mov.u32 	%r2, %ntid.y;
	mov.u32 	%r3, %tid.y;
	mad.lo.s32 	%r4, %r1, %r2, %r3;
	cvt.u64.u32 	%rd5, %r4;
	setp.le.u64 	%p1, %rd8, %rd5;
	@%p1 bra 	$L__BB3_3;
	mov.u32 	%r5, %ctaid.x;
	mov.u32 	%r6, %ntid.x;
	mul.wide.u32 	%rd11, %r5, %r6;
	mov.u32 	%r7, %tid.x;
	cvt.u64.u32 	%rd12, %r7;
	add.s64 	%rd6, %rd11, %rd12;
	setp.ge.u64 	%p2, %rd6, %rd9;
	@%p2 bra 	$L__BB3_3;
	mad.lo.s64 	%rd13, %rd4, %rd5, %rd6;
	cvta.to.global.u64 	%rd14, %rd3;
	shl.b64 	%rd15, %rd13, 3;
	add.s64 	%rd16, %rd14, %rd15;
	ld.global.f64 	%fd2, [%rd16];
	sub.f64 	%fd3, %fd2, %fd1;
	mad.lo.s64 	%rd17, %rd10, %rd5, %rd6;
	cvta.to.global.u64 	%rd18, %rd7;
	shl.b64 	%rd19, %rd17, 3;
	add.s64 	%rd20, %rd18, %rd19;
	st.global.f64 	[%rd20], %fd3;
$L__BB3_3:
	ret;

}
	// .globl	_Z3EXPIdEv7vMatrixIT_ES2_
.visible .entry _Z3EXPIdEv7vMatrixIT_ES2_(
	.param .align 8 .b8 _Z3EXPIdEv7vMatrixIT_ES2__param_0[32],
	.param .align 8 .b8 _Z3EXPIdEv7vMatrixIT_ES2__param_1[32]
)
{
	.reg .pred 	%p<6>;
	.reg .b32 	%r<23>;
	.reg .b32 	%f<3>;
	.reg .b64 	%rd<21>;
	.reg .b64 	%fd<26>;

	ld.param.u64 	%rd10, [_Z3EXPIdEv7vMatrixIT_ES2__param_0+24];
	ld.param.u64 	%rd9, [_Z3EXPIdEv7vMatrixIT_ES2__param_0+16];
	ld.param.u64 	%rd7, [_Z3EXPIdEv7vMatrixIT_ES2__param_0];
	ld.param.u64 	%rd3, [_Z3EXPIdEv7vMatrixIT_ES2__param_1];
	ld.param.u64 	%rd4, [_Z3EXPIdEv7vMatrixIT_ES2__param_1+24];
	ld.param.u64 	%rd8, [_Z3EXPIdEv7vMatrixIT_ES2__param_0+8];
	mov.u32 	%r4, %ctaid.y;
	mov.u32 	%r5, %ntid.y;
	mov.u32 	%r6, %tid.y;
	mad.lo.s32 	%r7, %r4, %r5, %r6;
	cvt.u64.u32 	%rd5, %r7;
	setp.le.u64 	%p1, %rd8, %rd5;
	@%p1 bra 	$L__BB4_6;
	mov.u32 	%r8, %ctaid.x;
	mov.u32 	%r9, %ntid.x;
	mul.wide.u32 	%rd11, %r8, %r9;
	mov.u32 	%r10, %tid.x;
	cvt.u64.u32 	%rd12, %r10;
	add.s64 	%rd6, %rd11, %rd12;
	setp.ge.u64 	%p2, %rd6, %rd9;
	@%p2 bra 	$L__BB4_6;
	mad.lo.s64 	%rd13, %rd4, %rd5, %rd6;
	cvta.to.global.u64 	%rd14, %rd3;
	shl.b64 	%rd15, %rd13, 3;
	add.s64 	%rd16, %rd14, %rd15;
	ld.global.f64 	%fd1, [%rd16];
	fma.rn.f64 	%fd6, %fd1, 0d3FF71547652B82FE, 0d4338000000000000;
	{
	.reg .b32 %temp; 
	mov.b64 	{%r1, %temp}, %fd6;
	}
	mov.f64 	%fd7, 0dC338000000000000;
	add.rn.f64 	%fd8, %fd6, %fd7;
	fma.rn.f64 	%fd9, %fd8, 0dBFE62E42FEFA39EF, %fd1;
	fma.rn.f64 	%fd10, %fd8, 0dBC7ABC9E3B39803F, %fd9;
	fma.rn.f64 	%fd11, %fd10, 0d3E5ADE1569CE2BDF, 0d3E928AF3FCA213EA;
	fma.rn.f64 	%fd12, %fd11, %fd10, 0d3EC71DEE62401315;
	fma.rn.f64 	%fd13, %fd12, %fd10, 0d3EFA01997C89EB71;
	fma.rn.f64 	%fd14, %fd13, %fd10, 0d3F2A01A014761F65;
	fma.rn.f64 	%fd15, %fd14, %fd10, 0d3F56C16C1852B7AF;
	fma.rn.f64 	%fd16, %fd15, %fd10, 0d3F81111111122322;
	fma.rn.f64 	%fd17, %fd16, %fd10, 0d3FA55555555502A1;
	fma.rn.f64 	%fd18, %fd17, %fd10, 0d3FC5555555555511;
	fma.rn.f64 	%fd19, %fd18, %fd10, 0d3FE000000000000B;
	fma.rn.f64 	%fd20, %fd19, %fd10, 0d3FF0000000000000;
	fma.rn.f64 	%fd21, %fd20, %fd10, 0d3FF0000000000000;
	{
	.reg .b32 %temp; 
	mov.b64 	{%r2, %temp}, %fd21;
	}
	{
	.reg .b32 %temp; 
	mov.b64 	{%temp, %r3}, %fd21;
	}
	shl.b32 	%r11, %r1, 20;
	add.s32 	%r12, %r11, %r3;
	mov.b64 	%fd25, {%r2, %r12};
	{
	.reg .b32 %temp; 
	mov.b64 	{%temp, %r13}, %fd1;
	}
	mov.b32 	%f2, %r13;
	abs.f32 	%f1, %f2;
	setp.lt.f32 	%p3, %f1, 0f4086232B;
	@%p3 bra 	$L__BB4_5;
	setp.lt.f64 	%p4, %fd1, 0d0000000000000000;
	add.f64 	%fd22, %fd1, 0d7FF0000000000000;
	selp.f64 	%fd25, 0d0000000000000000, %fd22, %p4;
	setp.geu.f32 	%p5, %f1, 0f40874800;
	@%p5 bra 	$L__BB4_5;
	shr.u32 	%r14, %r1, 31;
	add.s32 	%r15, %r1, %r14;
	shr.s32 	%r16, %r15, 1;
	shl.b32 	%r17, %r16, 20;
	add.s32 	%r18, %r3, %r17;
	mov.b64 	%fd23, {%r2, %r18};
	sub.s32 	%r19, %r1, %r16;
	shl.b32 	%r20, %r19, 20;
	add.s32 	%r21, %r20, 1072693248;
	mov.b32 	%r22, 0;
	mov.b64 	%fd24, {%r22, %r21};
	mul.f64 	%fd25, %fd24, %fd23;
$L__BB4_5:
	mad.lo.s64 	%rd17, %rd10, %rd5, %rd6;
	cvta.to.global.u64 	%rd18, %rd7;
	shl.b64 	%rd19, %rd17, 3;
	add.s64 	%rd20, %rd18, %rd19;
	st.global.f64 	[%rd20], %fd25;
$L__BB4_6:
	ret;

}
	// .globl	_Z7DIV_INPIdEv7vMatrixIT_ES1_
.visible .entry _Z7DIV_INPIdEv7vMatrixIT_ES1_(
	.param .align 8 .b8 _Z7DIV_INPIdEv7vMatrixIT_ES1__param_0[32],
	.param .f64 _Z7DIV_INPIdEv7vMatrixIT_ES1__param_1
)
{
	.reg .pred 	%p<3>;
	.reg .b32 	%r<8>;
	.reg .b64 	%rd<15>;
	.reg .b64 	%fd<4>;

	ld.param.u64 	%rd8, [_Z7DIV_INPIdEv7vMatrixIT_ES1__param_0+24];
	ld.param.u64 	%rd7, [_Z7DIV_INPIdEv7vMatrixIT_ES1__param_0+16];
	ld.param.u64 	%rd5, [_Z7DIV_INPIdEv7vMatrixIT_ES1__param_0];
	ld.param.u64 	%rd6, [_Z7DIV_INPIdEv7vMatrixIT_ES1__param_0+8];
	ld.param.f64 	%fd1, [_Z7DIV_INPIdEv7vMatrixIT_ES1__param_1];
	mov.u32 	%r1, %ctaid.y;
	mov.u32 	%r2, %ntid.y;
	mov.u32 	%r3, %tid.y;
	mad.lo.s32 	%r4, %r1, %r2, %r3;
	cvt.u64.u32 	%rd3, %r4;
	setp.le.u64 	%p1, %rd6, %rd3;
	@%p1 bra 	$L__BB5_3;
	mov.u32 	%r5, %ctaid.x;
	mov.u32 	%r6, %ntid.x;
	mul.wide.u32 	%rd9, %r5, %r6;
	mov.u32 	%r7, %tid.x;
	cvt.u64.u32 	%rd10, %r7;
	add.s64 	%rd4, %rd9, %rd10;
	setp.ge.u64 	%p2, %rd4, %rd7;
	@%p2 bra 	$L__BB5_3;
	mad.lo.s64 	%rd11, %rd8, %rd3, %rd4;
	cvta.to.global.u64 	%rd12, %rd5;
	shl.b64 	%rd13, %rd11, 3;
	add.s64 	%rd14, %rd12, %rd13;
	ld.global.f64 	%fd2, [%rd14];
	div.rn.f64 	%fd3, %fd2, %fd1;
	st.global.f64 	[%rd14], %fd3;
$L__BB5_3:
	ret;

}
	// .globl	_Z4RELUIdEv7vMatrixIT_ES2_
.visible .entry _Z4RELUIdEv7vMatrixIT_ES2_(
	.param .align 8 .b8 _Z4RELUIdEv7vMatrixIT_ES2__param_0[32],
	.param .align 8 .b8 _Z4RELUIdEv7vMatrixIT_ES2__param_1[32]
)
{
	.reg .pred 	%p<3>;
	.reg .b32 	%r<8>;
	.reg .b64 	%rd<21>;
	.reg .b64 	%fd<3>;

	ld.param.u64 	%rd10, [_Z4RELUIdEv7vMatrixIT_ES2__param_0+24];
	ld.param.u64 	%rd9, [_Z4RELUIdEv7vMatrixIT_ES2__param_0+16];
	ld.param.u64 	%rd7, [_Z4RELUIdEv7vMatrixIT_ES2__param_0];
	ld.param.u64 	%rd3, [_Z4RELUIdEv7vMatrixIT_ES2__param_1];
	ld.param.u64 	%rd4, [_Z4RELUIdEv7vMatrixIT_ES2__param_1+24];
	ld.param.u64 	%rd8, [_Z4RELUIdEv7vMatrixIT_ES2__param_0+8];
	mov.u32 	%r1, %ctaid.y;
	mov.u32 	%r2, %ntid.y;
	mov.u32 	%r3, %tid.y;
	mad.lo.s32 	%r4, %r1, %r2, %r3;
	cvt.u64.u32 	%rd5, %r4;
	setp.le.u64 	%p1, %rd8, %rd5;
	@%p1 bra 	$L__BB6_3;
	mov.u32 	%r5, %ctaid.x;
	mov.u32 	%r6, %ntid.x;
	mul.wide.u32 	%rd11, %r5, %r6;
	mov.u32 	%r7, %tid.x;
	cvt.u64.u32 	%rd12, %r7;
	add.s64 	%rd6, %rd11, %rd12;
	setp.ge.u64 	%p2, %rd6, %rd9;
	@%p2 bra 	$L__BB6_3;
	mad.lo.s64 	%rd13, %rd4, %rd5, %rd6;
	cvta.to.global.u64 	%rd14, %rd3;
	shl.b64 	%rd15, %rd13, 3;
	add.s64 	%rd16, %rd14, %rd15;
	ld.global.f64 	%fd1, [%rd16];
	max.f64 	%fd2, %fd1, 0d0000000000000000;
	mad.lo.s64 	%rd17, %rd10, %rd5, %rd6;
	cvta.to.global.u64 	%rd18, %rd7;
	shl.b64 	%rd19, %rd17, 3;
	add.s64 	%rd20, %rd18, %rd19;
	st.global.f64 	[%rd20], %fd2;
$L__BB6_3:
	ret;

}
	// .globl	_Z3ADDIdEv7vMatrixIT_ES2_S2_
.visible .entry _Z3ADDIdEv7vMatrixIT_ES2_S2_(
	.param .align 8 .b8 _Z3ADDIdEv7vMatrixIT_ES2_S2__param_0[32],
	.param .align 8 .b8 _Z3ADDIdEv7vMatrixIT_ES2_S2__param_1[32],
	.param .align 8 .b8 _Z3ADDIdEv7vMatrixIT_ES2_S2__param_2[32]
)
{
	.reg .pred 	%p<3>;
	.reg .b32 	%r<8>;
	.reg .b64 	%rd<27>;
	.reg .b64 	%fd<4>;

	ld.param.u64 	%rd12, [_Z3ADDIdEv7vMatrixIT_ES2_S2__param_0+24];
	ld.param.u64 	%rd11, [_Z3ADDIdEv7vMatrixIT_ES2_S2__param_0+16];
	ld.param.u64 	%rd9, [_Z3ADDIdEv7vMatrixIT_ES2_S2__param_0];
	ld.param.u64 	%rd3, [_Z3ADDIdEv7vMatrixIT_ES2_S2__param_1];
	ld.param.u64 	%rd4, [_Z3ADDIdEv7vMatrixIT_ES2_S2__param_1+24];
	ld.param.u64 	%rd5, [_Z3ADDIdEv7vMatrixIT_ES2_S2__param_2];
	ld.param.u64 	%rd6, [_Z3ADDIdEv7vMatrixIT_ES2_S2__param_2+24];
	ld.param.u64 	%rd10, [_Z3ADDIdEv7vMatrixIT_ES2_S2__param_0+8];
	mov.u32 	%r1, %ctaid.y;
	mov.u32 	%r2, %ntid.y;
	mov.u32 	%r3, %tid.y;
	mad.lo.s32 	%r4, %r1, %r2, %r3;
	cvt.u64.u32 	%rd7, %r4;
	setp.le.u64 	%p1, %rd10, %rd7;
	@%p1 bra 	$L__BB7_3;
	mov.u32 	%r5, %ctaid.x;
	mov.u32 	%r6, %ntid.x;
	mul.wide.u32 	%rd13, %r5, %r6;
	mov.u32 	%r7, %tid.x;
	cvt.u64.u32 	%rd14, %r7;
	add.s64 	%rd8, %rd13, %rd14;
	setp.ge.u64 	%p2, %rd8, %rd11;
	@%p2 bra 	$L__BB7_3;
	mad.lo.s64 	%rd15, %rd4, %rd7, %rd8;
	cvta.to.global.u64 	%rd16, %rd3;
	shl.b64 	%rd17, %rd15, 3;
	add.s64 	%rd18, %rd16, %rd17;
	ld.global.f64 	%fd1, [%rd18];
	mad.lo.s64 	%rd19, %rd6, %rd7, %rd8;
	cvta.to.global.u64 	%rd20, %rd5;
	shl.b64 	%rd21, %rd19, 3;
	add.s64 	%rd22, %rd20, %rd21;
	ld.global.f64 	%fd2, [%rd22];
	add.f64 	%fd3, %fd1, %fd2;
	mad.lo.s64 	%rd23, %rd12, %rd7, %rd8;
	cvta.to.global.u64 	%rd24, %rd9;
	shl.b64 	%rd25, %rd23, 3;
	add.s64 	%rd26, %rd24, %rd25;
	st.global.f64 	[%rd26], %fd3;
$L__BB7_3:
	ret;

}


// ===== COMPILED SASS (sm_100) =====

	.target	sm_100

	.elftype	@"ET_EXEC"


//--------------------- .note.nv.tkinfo           --------------------------
	.section	.note.nv.tkinfo,"",@"SHT_NOTE"
	.sectionflags	@"SHF_NOTE_NV_TKINFO"
	.tkinfo
        /*0018*/ 	.word	0x00000002
        /*0030*/ 	.string	""
        /*0030*/ 	.string	"ptxas"
        /*0030*/ 	.string	"Cuda compilation tools, release 13.0, V13.0.88"
        /*0030*/ 	.string	"Build cuda_13.0.r13.0/compiler.36424714_0"
        /*0030*/ 	.string	"-arch sm_100 -m 64 "



//--------------------- .note.nv.cuinfo           --------------------------
	.section	.note.nv.cuinfo,"",@"SHT_NOTE"
	.sectionflags	@"SHF_NOTE_NV_CUINFO"
        /*0018*/ 	.short	0x0002
        /*001a*/ 	.short	0x0064
        /*001c*/ 	.short	0x0082
	.zero		2


//--------------------- .nv.info                  --------------------------
	.section	.nv.info,"",@"SHT_CUDA_INFO"
	.align	4


	//----- nvinfo : EIATTR_REGCOUNT
	.align		4
        /*0000*/ 	.byte	0x04, 0x2f
        /*0002*/ 	.short	(.L_1 - .L_0)
	.align		4
.L_0:
        /*0004*/ 	.word	index@(_Z3DOTIdEv7vMatrixIT_ES2_S2_m)
        /*0008*/ 	.word	0x00000020


	//----- nvinfo : EIATTR_FRAME_SIZE
	.align		4
.L_1:
        /*000c*/ 	.byte	0x04, 0x11
        /*000e*/ 	.short	(.L_3 - .L_2)
	.align		4
.L_2:
        /*0010*/ 	.word	index@(_Z3DOTIdEv7vMatrixIT_ES2_S2_m)
        /*0014*/ 	.word	0x00000000


	//----- nvinfo : EIATTR_REGCOUNT
	.align		4
.L_3:
        /*0018*/ 	.byte	0x04, 0x2f
        /*001a*/ 	.short	(.L_5 - .L_4)
	.align		4
.L_4:
        /*001c*/ 	.word	index@(_Z3ADDIdEv7vMatrixIT_ES2_6vArrayIS1_E)
        /*0020*/ 	.word	0x0000000e


	//----- nvinfo : EIATTR_FRAME_SIZE
	.align		4
.L_5:
        /*0024*/ 	.byte	0x04, 0x11
        /*0026*/ 	.short	(.L_7 - .L_6)
	.align		4
.L_6:
        /*0028*/ 	.word	index@(_Z3ADDIdEv7vMatrixIT_ES2_6vArrayIS1_E)
        /*002c*/ 	.word	0x00000000


	//----- nvinfo : EIATTR_REGCOUNT
	.align		4
.L_7:
        /*0030*/ 	.byte	0x04, 0x2f
        /*0032*/ 	.short	(.L_9 - .L_8)
	.align		4
.L_8:
        /*0034*/ 	.word	index@(_Z7SIGMOIDIdEv7vMatrixIT_ES2_)
        /*0038*/ 	.word	0x00000010


	//----- nvinfo : EIATTR_FRAME_SIZE
	.align		4
.L_9:
        /*003c*/ 	.byte	0x04, 0x11
        /*003e*/ 	.short	(.L_11 - .L_10)
	.align		4
.L_10:
        /*0040*/ 	.word	index@($__internal_1_$__cuda_sm20_dblrcp_rn_slowpath_v3)
        /*0044*/ 	.word	0x00000000


	//----- nvinfo : EIATTR_FRAME_SIZE
	.align		4
.L_11:
        /*0048*/ 	.byte	0x04, 0x11
        /*004a*/ 	.short	(.L_13 - .L_12)
	.align		4
.L_12:
        /*004c*/ 	.word	index@(_Z7SIGMOIDIdEv7vMatrixIT_ES2_)
        /*0050*/ 	.word	0x00000000


	//----- nvinfo : EIATTR_REGCOUNT
	.align		4
.L_13:
        /*0054*/ 	.byte	0x04, 0x2f
        /*0056*/ 	.short	(.L_15 - .L_14)
	.align		4
.L_14:
        /*0058*/ 	.word	index@(_Z5SUB_CIdEv7vMatrixIT_ES2_S1_)
        /*005c*/ 	.word	0x0000000c


	//----- nvinfo : EIATTR_FRAME_SIZE
	.align		4
.L_15:
        /*0060*/ 	.byte	0x04, 0x11
        /*0062*/ 	.short	(.L_17 - .L_16)
	.align		4
.L_16:
        /*0064*/ 	.word	index@(_Z5SUB_CIdEv7vMatrixIT_ES2_S1_)
        /*0068*/ 	.word	0x00000000


	//----- nvinfo : EIATTR_REGCOUNT
	.align		4
.L_17:
        /*006c*/ 	.byte	0x04, 0x2f
        /*006e*/ 	.short	(.L_19 - .L_18)
	.align		4
.L_18:
        /*0070*/ 	.word	index@(_Z3EXPIdEv7vMatrixIT_ES2_)
        /*0074*/ 	.word	0x00000010


	//----- nvinfo : EIATTR_FRAME_SIZE
	.align		4
.L_19:
        /*0078*/ 	.byte	0x04, 0x11
        /*007a*/ 	.short	(.L_21 - .L_20)
	.align		4
.L_20:
        /*007c*/ 	.word	index@(_Z3EXPIdEv7vMatrixIT_ES2_)
        /*0080*/ 	.word	0x00000000


	//----- nvinfo : EIATTR_REGCOUNT
	.align		4
.L_21:
        /*0084*/ 	.byte	0x04, 0x2f
        /*0086*/ 	.short	(.L_23 - .L_22)
	.align		4
.L_22:
        /*0088*/ 	.word	index@(_Z7DIV_INPIdEv7vMatrixIT_ES1_)
        /*008c*/ 	.word	0x0000001b


	//----- nvinfo : EIATTR_FRAME_SIZE
	.align		4
.L_23:
        /*0090*/ 	.byte	0x04, 0x11
        /*0092*/ 	.short	(.L_25 - .L_24)
	.align		4
.L_24:
        /*0094*/ 	.word	index@($__internal_0_$__cuda_sm20_div_rn_f64_full)
        /*0098*/ 	.word	0x00000000


	//----- nvinfo : EIATTR_FRAME_SIZE
	.align		4
.L_25:
        /*009c*/ 	.byte	0x04, 0x11
        /*009e*/ 	.short	(.L_27 - .L_26)
	.align		4
.L_26:
        /*00a0*/ 	.word	index@(_Z7DIV_INPIdEv7vMatrixIT_ES1_)
        /*00a4*/ 	.word	0x00000000


	//----- nvinfo : EIATTR_REGCOUNT
	.align		4
.L_27:
        /*00a8*/ 	.byte	0x04, 0x2f
        /*00aa*/ 	.short	(.L_29 - .L_28)
	.align		4
.L_28:
        /*00ac*/ 	.word	index@(_Z4RELUIdEv7vMatrixIT_ES2_)
        /*00b0*/ 	.word	0x0000000e


	//----- nvinfo : EIATTR_FRAME_SIZE
	.align		4
.L_29:
        /*00b4*/ 	.byte	0x04, 0x11
        /*00b6*/ 	.short	(.L_31 - .L_30)
	.align		4
.L_30:
        /*00b8*/ 	.word	index@(_Z4RELUIdEv7vMatrixIT_ES2_)
        /*00bc*/ 	.word	0x00000000


	//----- nvinfo : EIATTR_REGCOUNT
	.align		4
.L_31:
        /*00c0*/ 	.byte	0x04, 0x2f
        /*00c2*/ 	.short	(.L_33 - .L_32)
	.align		4
.L_32:
        /*00c4*/ 	.word	index@(_Z3ADDIdEv7vMatrixIT_ES2_S2_)
        /*00c8*/ 	.word	0x00000010


	//----- nvinfo : EIATTR_FRAME_SIZE
	.align		4
.L_33:
        /*00cc*/ 	.byte	0x04, 0x11
        /*00ce*/ 	.short	(.L_35 - .L_34)
	.align		4
.L_34:
        /*00d0*/ 	.word	index@(_Z3ADDIdEv7vMatrixIT_ES2_S2_)
        /*00d4*/ 	.word	0x00000000


	//----- nvinfo : EIATTR_MIN_STACK_SIZE
	.align		4
.L_35:
        /*00d8*/ 	.byte	0x04, 0x12
        /*00da*/ 	.short	(.L_37 - .L_36)
	.align		4
.L_36:
        /*00dc*/ 	.word	index@(_Z3ADDIdEv7vMatrixIT_ES2_S2_)
        /*00e0*/ 	.word	0x00000000


	//----- nvinfo : EIATTR_MIN_STACK_SIZE
	.align		4
.L_37:
        /*00e4*/ 	.byte	0x04, 0x12
        /*00e6*/ 	.short	(.L_39 - .L_38)
	.align		4
.L_38:
        /*00e8*/ 	.word	index@(_Z4RELUIdEv7vMatrixIT_ES2_)
        /*00ec*/ 	.word	0x00000000


	//----- nvinfo : EIATTR_MIN_STACK_SIZE
	.align		4
.L_39:
        /*00f0*/ 	.byte	0x04, 0x12
        /*00f2*/ 	.short	(.L_41 - .L_40)
	.align		4
.L_40:
        /*00f4*/ 	.word	index@(_Z7DIV_INPIdEv7vMatrixIT_ES1_)
        /*00f8*/ 	.word	0x00000000


	//----- nvinfo : EIATTR_MIN_STACK_SIZE
	.align		4
.L_41:
        /*00fc*/ 	.byte	0x04, 0x12
        /*00fe*/ 	.short	(.L_43 - .L_42)
	.align		4
.L_42:
        /*0100*/ 	.word	index@(_Z3EXPIdEv7vMatrixIT_ES2_)
        /*0104*/ 	.word	0x00000000


	//----- nvinfo : EIATTR_MIN_STACK_SIZE
	.align		4
.L_43:
        /*0108*/ 	.byte	0x04, 0x12
        /*010a*/ 	.short	(.L_45 - .L_44)
	.align		4
.L_44:
        /*010c*/ 	.word	index@(_Z5SUB_CIdEv7vMatrixIT_ES2_S1_)
        /*0110*/ 	.word	0x00000000


	//----- nvinfo : EIATTR_MIN_STACK_SIZE
	.align		4
.L_45:
        /*0114*/ 	.byte	0x04, 0x12
        /*0116*/ 	.short	(.L_47 - .L_46)
	.align		4
.L_46:
        /*0118*/ 	.word	index@(_Z7SIGMOIDIdEv7vMatrixIT_ES2_)
        /*011c*/ 	.word	0x00000000


	//----- nvinfo : EIATTR_MIN_STACK_SIZE
	.align		4
.L_47:
        /*0120*/ 	.byte	0x04, 0x12
        /*0122*/ 	.short	(.L_49 - .L_48)
	.align		4
.L_48:
        /*0124*/ 	.word	index@(_Z3ADDIdEv7vMatrixIT_ES2_6vArrayIS1_E)
        /*0128*/ 	.word	0x00000000


	//----- nvinfo : EIATTR_MIN_STACK_SIZE
	.align		4
.L_49:
        /*012c*/ 	.byte	0x04, 0x12
        /*012e*/ 	.short	(.L_51 - .L_50)
	.align		4
.L_50:
        /*0130*/ 	.word	index@(_Z3DOTIdEv7vMatrixIT_ES2_S2_m)
        /*0134*/ 	.word	0x00000000
.L_51:


//--------------------- .nv.compat                --------------------------
	.section	.nv.compat,"",@"SHT_CUDA_COMPAT_INFO"
	.align	4
        /*0000*/ 	.byte	0x02, 0x09, 0x00, 0x00, 0x02, 0x02, 0x01, 0x00, 0x02, 0x05, 0x05, 0x00, 0x03, 0x07, 0x01, 0x01
        /*0010*/ 	.byte	0x02, 0x03, 0x00, 0x00, 0x02, 0x06, 0x01, 0x00, 0x04, 0x0b, 0x08, 0x00, 0x01, 0x00, 0x00, 0x00
        /*0020*/ 	.byte	0x00, 0x00, 0x00, 0x00


//--------------------- .nv.info._Z3ADDIdEv7vMatrixIT_ES2_S2_ --------------------------
	.section	.nv.info._Z3ADDIdEv7vMatrixIT_ES2_S2_,"",@"SHT_CUDA_INFO"
	.sectionflags	@""
	.align	4


	//----- nvinfo : EIATTR_CUDA_API_VERSION
	.align		4
        /*0000*/ 	.byte	0x04, 0x37
        /*0002*/ 	.short	(.L_53 - .L_52)
.L_52:
        /*0004*/ 	.word	0x00000082


	//----- nvinfo : EIATTR_KPARAM_INFO
	.align		4
.L_53:
        /*0008*/ 	.byte	0x04, 0x17
        /*000a*/ 	.short	(.L_55 - .L_54)
.L_54:
        /*000c*/ 	.word	0x00000000
        /*0010*/ 	.short	0x0002
        /*0012*/ 	.short	0x0040
        /*0014*/ 	.byte	0x00, 0xf0, 0x81, 0x00


	//----- nvinfo : EIATTR_KPARAM_INFO
	.align		4
.L_55:
        /*0018*/ 	.byte	0x04, 0x17
        /*001a*/ 	.short	(.L_57 - .L_56)
.L_56:
        /*001c*/ 	.word	0x00000000
        /*0020*/ 	.short	0x0001
        /*0022*/ 	.short	0x0020
        /*0024*/ 	.byte	0x00, 0xf0, 0x81, 0x00


	//----- nvinfo : EIATTR_KPARAM_INFO
	.align		4
.L_57:
        /*0028*/ 	.byte	0x04, 0x17
        /*002a*/ 	.short	(.L_59 - .L_58)
.L_58:
        /*002c*/ 	.word	0x00000000
        /*0030*/ 	.short	0x0000
        /*0032*/ 	.short	0x0000
        /*0034*/ 	.byte	0x00, 0xf0, 0x81, 0x00


	//----- nvinfo : EIATTR_SPARSE_MMA_MASK
	.align		4
.L_59:
        /*0038*/ 	.byte	0x03, 0x50
        /*003a*/ 	.short	0x0000


	//----- nvinfo : EIATTR_MAXREG_COUNT
	.align		4
        /*003c*/ 	.byte	0x03, 0x1b
        /*003e*/ 	.short	0x00ff


	//----- nvinfo : EIATTR_MERCURY_ISA_VERSION
	.align		4
        /*0040*/ 	.byte	0x03, 0x5f
        /*0042*/ 	.short	0x0101


	//----- nvinfo : EIATTR_VRC_CTA_INIT_COUNT
	.align		4
        /*0044*/ 	.byte	0x02, 0x4a
	.zero		1
	.zero		1


	//----- nvinfo : EIATTR_EXIT_INSTR_OFFSETS
	.align		4
        /*0048*/ 	.byte	0x04, 0x1c
        /*004a*/ 	.short	(.L_61 - .L_60)


	//   ....[0]....
.L_60:
        /*004c*/ 	.word	0x00000080


	//   ....[1]....
        /*0050*/ 	.word	0x00000110


	//   ....[2]....
        /*0054*/ 	.word	0x00000290


	//----- nvinfo : EIATTR_CBANK_PARAM_SIZE
	.align		4
.L_61:
        /*0058*/ 	.byte	0x03, 0x19
        /*005a*/ 	.short	0x0060


	//----- nvinfo : EIATTR_PARAM_CBANK
	.align		4
        /*005c*/ 	.byte	0x04, 0x0a
        /*005e*/ 	.short	(.L_63 - .L_62)
	.align		4
.L_62:
        /*0060*/ 	.word	index@(.nv.constant0._Z3ADDIdEv7vMatrixIT_ES2_S2_)
        /*0064*/ 	.short	0x0380
        /*0066*/ 	.short	0x0060


	//----- nvinfo : EIATTR_SW_WAR
	.align		4
.L_63:
        /*0068*/ 	.byte	0x04, 0x36
        /*006a*/ 	.short	(.L_65 - .L_64)
.L_64:
        /*006c*/ 	.word	0x00000008
.L_65:


//--------------------- .nv.info._Z4RELUIdEv7vMatrixIT_ES2_ --------------------------
	.section	.nv.info._Z4RELUIdEv7vMatrixIT_ES2_,"",@"SHT_CUDA_INFO"
	.sectionflags	@""
	.align	4


	//----- nvinfo : EIATTR_CUDA_API_VERSION
	.align		4
        /*0000*/ 	.byte	0x04, 0x37
        /*0002*/ 	.short	(.L_67 - .L_66)
.L_66:
        /*0004*/ 	.word	0x00000082


	//----- nvinfo : EIATTR_KPARAM_INFO
	.align		4
.L_67:
        /*0008*/ 	.byte	0x04, 0x17
        /*000a*/ 	.short	(.L_69 - .L_68)
.L_68:
        /*000c*/ 	.word	0x00000000
        /*0010*/ 	.short	0x0001
        /*0012*/ 	.short	0x0020
        /*0014*/ 	.byte	0x00, 0xf0, 0x81, 0x00


	//----- nvinfo : EIATTR_KPARAM_INFO
	.align		4
.L_69:
        /*0018*/ 	.byte	0x04, 0x17
        /*001a*/ 	.short	(.L_71 - .L_70)
.L_70:
        /*001c*/ 	.word	0x00000000
        /*0020*/ 	.short	0x0000
        /*0022*/ 	.short	0x0000
        /*0024*/ 	.byte	0x00, 0xf0, 0x81, 0x00


	//----- nvinfo : EIATTR_SPARSE_MMA_MASK
	.align		4
.L_71:
        /*0028*/ 	.byte	0x03, 0x50
        /*002a*/ 	.short	0x0000


	//----- nvinfo : EIATTR_MAXREG_COUNT
	.align		4
        /*002c*/ 	.byte	0x03, 0x1b
        /*002e*/ 	.short	0x00ff


	//----- nvinfo : EIATTR_MERCURY_ISA_VERSION
	.align		4
        /*0030*/ 	.byte	0x03, 0x5f
        /*0032*/ 	.short	0x0101


	//----- nvinfo : EIATTR_VRC_CTA_INIT_COUNT
	.align		4
        /*0034*/ 	.byte	0x02, 0x4a
	.zero		1
	.zero		1


	//----- nvinfo : EIATTR_EXIT_INSTR_OFFSETS
	.align		4
        /*0038*/ 	.byte	0x04, 0x1c
        /*003a*/ 	.short	(.L_73 - .L_72)


	//   ....[0]....
.L_72:
        /*003c*/ 	.word	0x00000080


	//   ....[1]....
        /*0040*/ 	.word	0x00000110


	//   ....[2]....
        /*0044*/ 	.word	0x00000290


	//----- nvinfo : EIATTR_CBANK_PARAM_SIZE
	.align		4
.L_73:
        /*0048*/ 	.byte	0x03, 0x19
        /*004a*/ 	.short	0x0040


	//----- nvinfo : EIATTR_PARAM_CBANK
	.align		4
        /*004c*/ 	.byte	0x04, 0x0a
        /*004e*/ 	.short	(.L_75 - .L_74)
	.align		4
.L_74:
        /*0050*/ 	.word	index@(.nv.constant0._Z4RELUIdEv7vMatrixIT_ES2_)
        /*0054*/ 	.short	0x0380
        /*0056*/ 	.short	0x0040


	//----- nvinfo : EIATTR_SW_WAR
	.align		4
.L_75:
        /*0058*/ 	.byte	0x04, 0x36
        /*005a*/ 	.short	(.L_77 - .L_76)
.L_76:
        /*005c*/ 	.word	0x00000008
.L_77:


//--------------------- .nv.info._Z7DIV_INPIdEv7vMatrixIT_ES1_ --------------------------
	.section	.nv.info._Z7DIV_INPIdEv7vMatrixIT_ES1_,"",@"SHT_CUDA_INFO"
	.sectionflags	@""
	.align	4


	//----- nvinfo : EIATTR_CUDA_API_VERSION
	.align		4
        /*0000*/ 	.byte	0x04, 0x37
        /*0002*/ 	.short	(.L_79 - .L_78)
.L_78:
        /*0004*/ 	.word	0x00000082


	//----- nvinfo : EIATTR_KPARAM_INFO
	.align		4
.L_79:
        /*0008*/ 	.byte	0x04, 0x17
        /*000a*/ 	.short	(.L_81 - .L_80)
.L_80:
        /*000c*/ 	.word	0x00000000
        /*0010*/ 	.short	0x0001
        /*0012*/ 	.short	0x0020
        /*0014*/ 	.byte	0x00, 0xf0, 0x21, 0x00


	//----- nvinfo : EIATTR_KPARAM_INFO
	.align		4
.L_81:
        /*0018*/ 	.byte	0x04, 0x17
        /*001a*/ 	.short	(.L_83 - .L_82)
.L_82:
        /*001c*/ 	.word	0x00000000
        /*0020*/ 	.short	0x0000
        /*0022*/ 	.short	0x0000
        /*0024*/ 	.byte	0x00, 0xf0, 0x81, 0x00


	//----- nvinfo : EIATTR_SPARSE_MMA_MASK
	.align		4
.L_83:
        /*0028*/ 	.byte	0x03, 0x50
        /*002a*/ 	.short	0x0000


	//----- nvinfo : EIATTR_MAXREG_COUNT
	.align		4
        /*002c*/ 	.byte	0x03, 0x1b
        /*002e*/ 	.short	0x00ff


	//----- nvinfo : EIATTR_MERCURY_ISA_VERSION
	.align		4
        /*0030*/ 	.byte	0x03, 0x5f
        /*0032*/ 	.short	0x0101


	//----- nvinfo : EIATTR_VRC_CTA_INIT_COUNT
	.align		4
        /*0034*/ 	.byte	0x02, 0x4a
	.zero		1
	.zero		1


	//----- nvinfo : EIATTR_EXIT_INSTR_OFFSETS
	.align		4
        /*0038*/ 	.byte	0x04, 0x1c
        /*003a*/ 	.short	(.L_85 - .L_84)


	//   ....[0]....
.L_84:
        /*003c*/ 	.word	0x00000080


	//   ....[1]....
        /*0040*/ 	.word	0x00000110


	//   ....[2]....
        /*0044*/ 	.word	0x00000310


	//----- nvinfo : EIATTR_CRS_STACK_SIZE
	.align		4
.L_85:
        /*0048*/ 	.byte	0x04, 0x1e
        /*004a*/ 	.short	(.L_87 - .L_86)
.L_86:
        /*004c*/ 	.word	0x00000000


	//----- nvinfo : EIATTR_CBANK_PARAM_SIZE
	.align		4
.L_87:
        /*0050*/ 	.byte	0x03, 0x19
        /*0052*/ 	.short	0x0028


	//----- nvinfo : EIATTR_PARAM_CBANK
	.align		4
        /*0054*/ 	.byte	0x04, 0x0a
        /*0056*/ 	.short	(.L_89 - .L_88)
	.align		4
.L_88:
        /*0058*/ 	.word	index@(.nv.constant0._Z7DIV_INPIdEv7vMatrixIT_ES1_)
        /*005c*/ 	.short	0x0380
        /*005e*/ 	.short	0x0028


	//----- nvinfo : EIATTR_SW_WAR
	.align		4
.L_89:
        /*0060*/ 	.byte	0x04, 0x36
        /*0062*/ 	.short	(.L_91 - .L_90)
.L_90:
        /*0064*/ 	.word	0x00000008
.L_91:


//--------------------- .nv.info._Z3EXPIdEv7vMatrixIT_ES2_ --------------------------
	.section	.nv.info._Z3EXPIdEv7vMatrixIT_ES2_,"",@"SHT_CUDA_INFO"
	.sectionflags	@""
	.align	4


	//----- nvinfo : EIATTR_CUDA_API_VERSION
	.align		4
        /*0000*/ 	.byte	0x04, 0x37
        /*0002*/ 	.short	(.L_93 - .L_92)
.L_92:
        /*0004*/ 	.word	0x00000082


	//----- nvinfo : EIATTR_KPARAM_INFO
	.align		4
.L_93:
        /*0008*/ 	.byte	0x04, 0x17
        /*000a*/ 	.short	(.L_95 - .L_94)
.L_94:
        /*000c*/ 	.word	0x00000000
        /*0010*/ 	.short	0x0001
        /*0012*/ 	.short	0x0020
        /*0014*/ 	.byte	0x00, 0xf0, 0x81, 0x00


	//----- nvinfo : EIATTR_KPARAM_INFO
	.align		4
.L_95:
        /*0018*/ 	.byte	0x04, 0x17
        /*001a*/ 	.short	(.L_97 - .L_96)
.L_96:
        /*001c*/ 	.word	0x00000000
        /*0020*/ 	.short	0x0000
        /*0022*/ 	.short	0x0000
        /*0024*/ 	.byte	0x00, 0xf0, 0x81, 0x00


	//----- nvinfo : EIATTR_SPARSE_MMA_MASK
	.align		4
.L_97:
        /*0028*/ 	.byte	0x03, 0x50
        /*002a*/ 	.short	0x0000


	//----- nvinfo : EIATTR_MAXREG_COUNT
	.align		4
        /*002c*/ 	.byte	0x03, 0x1b
        /*002e*/ 	.short	0x00ff


	//----- nvinfo : EIATTR_MERCURY_ISA_VERSION
	.align		4
        /*0030*/ 	.byte	0x03, 0x5f
        /*0032*/ 	.short	0x0101


	//----- nvinfo : EIATTR_VRC_CTA_INIT_COUNT
	.align		4
        /*0034*/ 	.byte	0x02, 0x4a
	.zero		1
	.zero		1


	//----- nvinfo : EIATTR_EXIT_INSTR_OFFSETS
	.align		4
        /*0038*/ 	.byte	0x04, 0x1c
        /*003a*/ 	.short	(.L_99 - .L_98)


	//   ....[0]....
.L_98:
        /*003c*/ 	.word	0x00000080


	//   ....[1]....
        /*0040*/ 	.word	0x00000110


	//   ....[2]....
        /*0044*/ 	.word	0x000005c0


	//----- nvinfo : EIATTR_CRS_STACK_SIZE
	.align		4
.L_99:
        /*0048*/ 	.byte	0x04, 0x1e
        /*004a*/ 	.short	(.L_101 - .L_100)
.L_100:
        /*004c*/ 	.word	0x00000000


	//----- nvinfo : EIATTR_CBANK_PARAM_SIZE
	.align		4
.L_101:
        /*0050*/ 	.byte	0x03, 0x19
        /*0052*/ 	.short	0x0040


	//----- nvinfo : EIATTR_PARAM_CBANK
	.align		4
        /*0054*/ 	.byte	0x04, 0x0a
        /*0056*/ 	.short	(.L_103 - .L_102)
	.align		4
.L_102:
        /*0058*/ 	.word	index@(.nv.constant0._Z3EXPIdEv7vMatrixIT_ES2_)
        /*005c*/ 	.short	0x0380
        /*005e*/ 	.short	0x0040


	//----- nvinfo : EIATTR_SW_WAR
	.align		4
.L_103:
        /*0060*/ 	.byte	0x04, 0x36
        /*0062*/ 	.short	(.L_105 - .L_104)
.L_104:
        /*0064*/ 	.word	0x00000008
.L_105:


//--------------------- .nv.info._Z5SUB_CIdEv7vMatrixIT_ES2_S1_ --------------------------
	.section	.nv.info._Z5SUB_CIdEv7vMatrixIT_ES2_S1_,"",@"SHT_CUDA_INFO"
	.sectionflags	@""
	.align	4


	//----- nvinfo : EIATTR_CUDA_API_VERSION
	.align		4
        /*0000*/ 	.byte	0x04, 0x37
        /*0002*/ 	.short	(.L_107 - .L_106)
.L_106:
        /*0004*/ 	.word	0x00000082


	//----- nvinfo : EIATTR_KPARAM_INFO
	.align		4
.L_107:
        /*0008*/ 	.byte	0x04, 0x17
        /*000a*/ 	.short	(.L_109 - .L_108)
.L_108:
        /*000c*/ 	.word	0x00000000
        /*0010*/ 	.short	0x0002
        /*0012*/ 	.short	0x0040
        /*0014*/ 	.byte	0x00, 0xf0, 0x21, 0x00


	//----- nvinfo : EIATTR_KPARAM_INFO
	.align		4
.L_109:
        /*0018*/ 	.byte	0x04, 0x17
        /*001a*/ 	.short	(.L_111 - .L_110)
.L_110:
        /*001c*/ 	.word	0x00000000
        /*0020*/ 	.short	0x0001
        /*0022*/ 	.short	0x0020
        /*0024*/ 	.byte	0x00, 0xf0, 0x81, 0x00


	//----- nvinfo : EIATTR_KPARAM_INFO
	.align		4
.L_111:
        /*0028*/ 	.byte	0x04, 0x17
        /*002a*/ 	.short	(.L_113 - .L_112)
.L_112:
        /*002c*/ 	.word	0x00000000
        /*0030*/ 	.short	0x0000
        /*0032*/ 	.short	0x0000
        /*0034*/ 	.byte	0x00, 0xf0, 0x81, 0x00


	//----- nvinfo : EIATTR_SPARSE_MMA_MASK
	.align		4
.L_113:
        /*0038*/ 	.byte	0x03, 0x50
        /*003a*/ 	.short	0x0000


	//----- nvinfo : EIATTR_MAXREG_COUNT
	.align		4
        /*003c*/ 	.byte	0x03, 0x1b
        /*003e*/ 	.short	0x00ff


	//----- nvinfo : EIATTR_MERCURY_ISA_VERSION
	.align		4
        /*0040*/ 	.byte	0x03, 0x5f
        /*0042*/ 	.short	0x0101


	//----- nvinfo : EIATTR_VRC_CTA_INIT_COUNT
	.align		4
        /*0044*/ 	.byte	0x02, 0x4a
	.zero		1
	.zero		1


	//----- nvinfo : EIATTR_EXIT_INSTR_OFFSETS
	.align		4
        /*0048*/ 	.byte	0x04, 0x1c
        /*004a*/ 	.short	(.L_115 - .L_114)


	//   ....[0]....
.L_114:
        /*004c*/ 	.word	0x00000080


	//   ....[1]....
        /*0050*/ 	.word	0x00000110


	//   ....[2]....
        /*0054*/ 	.word	0x00000230


	//----- nvinfo : EIATTR_CBANK_PARAM_SIZE
	.align		4
.L_115:
        /*0058*/ 	.byte	0x03, 0x19
        /*005a*/ 	.short	0x0048


	//----- nvinfo : EIATTR_PARAM_CBANK
	.align		4
        /*005c*/ 	.byte	0x04, 0x0a
        /*005e*/ 	.short	(.L_117 - .L_116)
	.align		4
.L_116:
        /*0060*/ 	.word	index@(.nv.constant0._Z5SUB_CIdEv7vMatrixIT_ES2_S1_)
        /*0064*/ 	.short	0x0380
        /*0066*/ 	.short	0x0048


	//----- nvinfo : EIATTR_SW_WAR
	.align		4
.L_117:
        /*0068*/ 	.byte	0x04, 0x36
        /*006a*/ 	.short	(.L_119 - .L_118)
.L_118:
        /*006c*/ 	.word	0x00000008
.L_119:


//--------------------- .nv.info._Z7SIGMOIDIdEv7vMatrixIT_ES2_ --------------------------
	.section	.nv.info._Z7SIGMOIDIdEv7vMatrixIT_ES2_,"",@"SHT_CUDA_INFO"
	.sectionflags	@""
	.align	4


	//----- nvinfo : EIATTR_CUDA_API_VERSION
	.align		4
        /*0000*/ 	.byte	0x04, 0x37
        /*0002*/ 	.short	(.L_121 - .L_120)
.L_120:
        /*0004*/ 	.word	0x00000082


	//----- nvinfo : EIATTR_KPARAM_INFO
	.align		4
.L_121:
        /*0008*/ 	.byte	0x04, 0x17
        /*000a*/ 	.short	(.L_123 - .L_122)
.L_122:
        /*000c*/ 	.word	0x00000000
        /*0010*/ 	.short	0x0001
        /*0012*/ 	.short	0x0020
        /*0014*/ 	.byte	0x00, 0xf0, 0x81, 0x00


	//----- nvinfo : EIATTR_KPARAM_INFO
	.align		4
.L_123:
        /*0018*/ 	.byte	0x04, 0x17
        /*001a*/ 	.short	(.L_125 - .L_124)
.L_124:
        /*001c*/ 	.word	0x00000000
        /*0020*/ 	.short	0x0000
        /*0022*/ 	.short	0x0000
        /*0024*/ 	.byte	0x00, 0xf0, 0x81, 0x00


	//----- nvinfo : EIATTR_SPARSE_MMA_MASK
	.align		4
.L_125:
        /*0028*/ 	.byte	0x03, 0x50
        /*002a*/ 	.short	0x0000


	//----- nvinfo : EIATTR_MAXREG_COUNT
	.align		4
        /*002c*/ 	.byte	0x03, 0x1b
        /*002e*/ 	.short	0x00ff


	//----- nvinfo : EIATTR_MERCURY_ISA_VERSION
	.align		4
        /*0030*/ 	.byte	0x03, 0x5f
        /*0032*/ 	.short	0x0101


	//----- nvinfo : EIATTR_VRC_CTA_INIT_COUNT
	.align		4
        /*0034*/ 	.byte	0x02, 0x4a
	.zero		1
	.zero		1


	//----- nvinfo : EIATTR_EXIT_INSTR_OFFSETS
	.align		4
        /*0038*/ 	.byte	0x04, 0x1c
        /*003a*/ 	.short	(.L_127 - .L_126)


	//   ....[0]....
.L_126:
        /*003c*/ 	.word	0x00000080


	//   ....[1]....
        /*0040*/ 	.word	0x00000110


	//   ....[2]....
        /*0044*/ 	.word	0x000006d0


	//----- nvinfo : EIATTR_CRS_STACK_SIZE
	.align		4
.L_127:
        /*0048*/ 	.byte	0x04, 0x1e
        /*004a*/ 	.short	(.L_129 - .L_128)
.L_128:
        /*004c*/ 	.word	0x00000000


	//----- nvinfo : EIATTR_CBANK_PARAM_SIZE
	.align		4
.L_129:
        /*0050*/ 	.byte	0x03, 0x19
        /*0052*/ 	.short	0x0040


	//----- nvinfo : EIATTR_PARAM_CBANK
	.align		4
        /*0054*/ 	.byte	0x04, 0x0a
        /*0056*/ 	.short	(.L_131 - .L_130)
	.align		4
.L_130:
        /*0058*/ 	.word	index@(.nv.constant0._Z7SIGMOIDIdEv7vMatrixIT_ES2_)
        /*005c*/ 	.short	0x0380
        /*005e*/ 	.short	0x0040


	//----- nvinfo : EIATTR_SW_WAR
	.align		4
.L_131:
        /*0060*/ 	.byte	0x04, 0x36
        /*0062*/ 	.short	(.L_133 - .L_132)
.L_132:
        /*0064*/ 	.word	0x00000008
.L_133:


//--------------------- .nv.info._Z3ADDIdEv7vMatrixIT_ES2_6vArrayIS1_E --------------------------
	.section	.nv.info._Z3ADDIdEv7vMatrixIT_ES2_6vArrayIS1_E,"",@"SHT_CUDA_INFO"
	.sectionflags	@""
	.align	4


	//----- nvinfo : EIATTR_CUDA_API_VERSION
	.align		4
        /*0000*/ 	.byte	0x04, 0x37
        /*0002*/ 	.short	(.L_135 - .L_134)
.L_134:
        /*0004*/ 	.word	0x00000082


	//----- nvinfo : EIATTR_KPARAM_INFO
	.align		4
.L_135:
        /*0008*/ 	.byte	0x04, 0x17
        /*000a*/ 	.short	(.L_137 - .L_136)
.L_136:
        /*000c*/ 	.word	0x00000000
        /*0010*/ 	.short	0x0002
        /*0012*/ 	.short	0x0040
        /*0014*/ 	.byte	0x00, 0xf0, 0x41, 0x00


	//----- nvinfo : EIATTR_KPARAM_INFO
	.align		4
.L_137:
        /*0018*/ 	.byte	0x04, 0x17
        /*001a*/ 	.short	(.L_139 - .L_138)
.L_138:
        /*001c*/ 	.word	0x00000000
        /*0020*/ 	.short	0x0001
        /*0022*/ 	.short	0x0020
        /*0024*/ 	.byte	0x00, 0xf0, 0x81, 0x00


	//----- nvinfo : EIATTR_KPARAM_INFO
	.align		4
.L_139:
        /*0028*/ 	.byte	0x04, 0x17
        /*002a*/ 	.short	(.L_141 - .L_140)
.L_140:
        /*002c*/ 	.word	0x00000000
        /*0030*/ 	.short	0x0000
        /*0032*/ 	.short	0x0000
        /*0034*/ 	.byte	0x00, 0xf0, 0x81, 0x00


	//----- nvinfo : EIATTR_SPARSE_MMA_MASK
	.align		4
.L_141:
        /*0038*/ 	.byte	0x03, 0x50
        /*003a*/ 	.short	0x0000


	//----- nvinfo : EIATTR_MAXREG_COUNT
	.align		4
        /*003c*/ 	.byte	0x03, 0x1b
        /*003e*/ 	.short	0x00ff


	//----- nvinfo : EIATTR_MERCURY_ISA_VERSION
	.align		4
        /*0040*/ 	.byte	0x03, 0x5f
        /*0042*/ 	.short	0x0101


	//----- nvinfo : EIATTR_VRC_CTA_INIT_COUNT
	.align		4
        /*0044*/ 	.byte	0x02, 0x4a
	.zero		1
	.zero		1


	//----- nvinfo : EIATTR_EXIT_INSTR_OFFSETS
	.align		4
        /*0048*/ 	.byte	0x04, 0x1c
        /*004a*/ 	.short	(.L_143 - .L_142)


	//   ....[0]....
.L_142:
        /*004c*/ 	.word	0x00000080


	//   ....[1]....
        /*0050*/ 	.word	0x00000110


	//   ....[2]....
        /*0054*/ 	.word	0x00000260


	//----- nvinfo : EIATTR_CBANK_PARAM_SIZE
	.align		4
.L_143:
        /*0058*/ 	.byte	0x03, 0x19
        /*005a*/ 	.short	0x0050


	//----- nvinfo : EIATTR_PARAM_CBANK
	.align		4
        /*005c*/ 	.byte	0x04, 0x0a
        /*005e*/ 	.short	(.L_145 - .L_144)
	.align		4
.L_144:
        /*0060*/ 	.word	index@(.nv.constant0._Z3ADDIdEv7vMatrixIT_ES2_6vArrayIS1_E)
        /*0064*/ 	.short	0x0380
        /*0066*/ 	.short	0x0050


	//----- nvinfo : EIATTR_SW_WAR
	.align		4
.L_145:
        /*0068*/ 	.byte	0x04, 0x36
        /*006a*/ 	.short	(.L_147 - .L_146)
.L_146:
        /*006c*/ 	.word	0x00000008
.L_147:


//--------------------- .nv.info._Z3DOTIdEv7vMatrixIT_ES2_S2_m --------------------------
	.section	.nv.info._Z3DOTIdEv7vMatrixIT_ES2_S2_m,"",@"SHT_CUDA_INFO"
	.sectionflags	@""
	.align	4


	//----- nvinfo : EIATTR_CUDA_API_VERSION
	.align		4
        /*0000*/ 	.byte	0x04, 0x37
        /*0002*/ 	.short	(.L_149 - .L_148)
.L_148:
        /*0004*/ 	.word	0x00000082


	//----- nvinfo : EIATTR_KPARAM_INFO
	.align		4
.L_149:
        /*0008*/ 	.byte	0x04, 0x17
        /*000a*/ 	.short	(.L_151 - .L_150)
.L_150:
        /*000c*/ 	.word	0x00000000
        /*0010*/ 	.short	0x0003
        /*0012*/ 	.short	0x0060
        /*0014*/ 	.byte	0x00, 0xf0, 0x21, 0x00


	//----- nvinfo : EIATTR_KPARAM_INFO
	.align		4
.L_151:
        /*0018*/ 	.byte	0x04, 0x17
        /*001a*/ 	.short	(.L_153 - .L_152)
.L_152:
        /*001c*/ 	.word	0x00000000
        /*0020*/ 	.short	0x0002
        /*0022*/ 	.short	0x0040
        /*0024*/ 	.byte	0x00, 0xf0, 0x81, 0x00


	//----- nvinfo : EIATTR_KPARAM_INFO
	.align		4
.L_153:
        /*0028*/ 	.byte	0x04, 0x17
        /*002a*/ 	.short	(.L_155 - .L_154)
.L_154:
        /*002c*/ 	.word	0x00000000
        /*0030*/ 	.short	0x0001
        /*0032*/ 	.short	0x0020
        /*0034*/ 	.byte	0x00, 0xf0, 0x81, 0x00


	//----- nvinfo : EIATTR_KPARAM_INFO
	.align		4
.L_155:
        /*0038*/ 	.byte	0x04, 0x17
        /*003a*/ 	.short	(.L_157 - .L_156)
.L_156:
        /*003c*/ 	.word	0x00000000
        /*0040*/ 	.short	0x0000
        /*0042*/ 	.short	0x0000
        /*0044*/ 	.byte	0x00, 0xf0, 0x81, 0x00


	//----- nvinfo : EIATTR_SPARSE_MMA_MASK
	.align		4
.L_157:
        /*0048*/ 	.byte	0x03, 0x50
        /*004a*/ 	.short	0x0000


	//----- nvinfo : EIATTR_MAXREG_COUNT
	.align		4
        /*004c*/ 	.byte	0x03, 0x1b
        /*004e*/ 	.short	0x00ff


	//----- nvinfo : EIATTR_MERCURY_ISA_VERSION
	.align		4
        /*0050*/ 	.byte	0x03, 0x5f
        /*0052*/ 	.short	0x0101


	//----- nvinfo : EIATTR_VRC_CTA_INIT_COUNT
	.align		4
        /*0054*/ 	.byte	0x02, 0x4a
	.zero		1
	.zero		1


	//----- nvinfo : EIATTR_EXIT_INSTR_OFFSETS
	.align		4
        /*0058*/ 	.byte	0x04, 0x1c
        /*005a*/ 	.short	(.L_159 - .L_158)


	//   ....[0]....
.L_158:
        /*005c*/ 	.word	0x00000080


	//   ....[1]....
        /*0060*/ 	.word	0x00000110


	//   ....[2]....
        /*0064*/ 	.word	0x00000c40


	//----- nvinfo : EIATTR_CBANK_PARAM_SIZE
	.align		4
.L_159:
        /*0068*/ 	.byte	0x03, 0x19
        /*006a*/ 	.short	0x0068


	//----- nvinfo : EIATTR_PARAM_CBANK
	.align		4
        /*006c*/ 	.byte	0x04, 0x0a
        /*006e*/ 	.short	(.L_161 - .L_160)
	.align		4
.L_160:
        /*0070*/ 	.word	index@(.nv.constant0._Z3DOTIdEv7vMatrixIT_ES2_S2_m)
        /*0074*/ 	.short	0x0380
        /*0076*/ 	.short	0x0068


	//----- nvinfo : EIATTR_SW_WAR
	.align		4
.L_161:
        /*0078*/ 	.byte	0x04, 0x36
        /*007a*/ 	.short	(.L_163 - .L_162)
.L_162:
        /*007c*/ 	.word	0x00000008
.L_163:


//--------------------- .nv.callgraph             --------------------------
	.section	.nv.callgraph,"",@"SHT_CUDA_CALLGRAPH"
	.align	4
	.sectionentsize	8
	.align		4
        /*0000*/ 	.word	0x00000000
	.align		4
        /*0004*/ 	.word	0xffffffff
	.align		4
        /*0008*/ 	.word	0x00000000
	.align		4
        /*000c*/ 	.word	0xfffffffe
	.align		4
        /*0010*/ 	.word	0x00000000
	.align		4
        /*0014*/ 	.word	0xfffffffd
	.align		4
        /*0018*/ 	.word	0x00000000
	.align		4
        /*001c*/ 	.word	0xfffffffc


//--------------------- .text._Z3ADDIdEv7vMatrixIT_ES2_S2_ --------------------------
	.section	.text._Z3ADDIdEv7vMatrixIT_ES2_S2_,"ax",@progbits
	.align	128
        .global         _Z3ADDIdEv7vMatrixIT_ES2_S2_
        .type           _Z3ADDIdEv7vMatrixIT_ES2_S2_,@function
        .size           _Z3ADDIdEv7vMatrixIT_ES2_S2_,(.L_x_32 - _Z3ADDIdEv7vMatrixIT_ES2_S2_)
        .other          _Z3ADDIdEv7vMatrixIT_ES2_S2_,@"STO_CUDA_ENTRY STV_DEFAULT"
_Z3ADDIdEv7vMatrixIT_ES2_S2_:
.text._Z3ADDIdEv7vMatrixIT_ES2_S2_:
[----:B------:R-:W-:Y:S01]  /*0000*/  LDC R1, c[0x0][0x37c] ;  /* 0x0000df00ff017b82 */ /* 0x000fe20000000800 */
[----:B------:R-:W0:Y:S07]  /*0010*/  S2R R0, SR_TID.Y ;  /* 0x0000000000007919 */ /* 0x000e2e0000002200 */
[----:B------:R-:W0:Y:S01]  /*0020*/  S2UR UR4, SR_CTAID.Y ;  /* 0x00000000000479c3 */ /* 0x000e220000002600 */
[----:B------:R-:W1:Y:S07]  /*0030*/  LDCU.64 UR6, c[0x0][0x388] ;  /* 0x00007100ff0677ac */ /* 0x000e6e0008000a00 */
[----:B------:R-:W0:Y:S02]  /*0040*/  LDC R13, c[0x0][0x364] ;  /* 0x0000d900ff0d7b82 */ /* 0x000e240000000800 */
[----:B0-----:R-:W-:-:S05]  /*0050*/  IMAD R13, R13, UR4, R0 ;  /* 0x000000040d0d7c24 */ /* 0x001fca000f8e0200 */
[----:B-1----:R-:W-:-:S04]  /*0060*/  ISETP.GE.U32.AND P0, PT, R13, UR6, PT ;  /* 0x000000060d007c0c */ /* 0x002fc8000bf06070 */
[----:B------:R-:W-:-:S13]  /*0070*/  ISETP.GE.U32.AND.EX P0, PT, RZ, UR7, PT, P0 ;  /* 0x00000007ff007c0c */ /* 0x000fda000bf06100 */
[----:B------:R-:W-:Y:S05]  /*0080*/  @P0 EXIT ;  /* 0x000000000000094d */ /* 0x000fea0003800000 */
[----:B------:R-:W0:Y:S01]  /*0090*/  S2R R2, SR_TID.X ;  /* 0x0000000000027919 */ /* 0x000e220000002100 */
[----:B------:R-:W0:Y:S01]  /*00a0*/  S2UR UR4, SR_CTAID.X ;  /* 0x00000000000479c3 */ /* 0x000e220000002500 */
[----:B------:R-:W1:Y:S01]  /*00b0*/  LDCU.64 UR6, c[0x0][0x390] ;  /* 0x00007200ff0677ac */ /* 0x000e620008000a00 */
[----:B------:R-:W-:-:S06]  /*00c0*/  IMAD.MOV.U32 R3, RZ, RZ, RZ ;  /* 0x000000ffff037224 */ /* 0x000fcc00078e00ff */
[----:B------:R-:W0:Y:S02]  /*00d0*/  LDC R5, c[0x0][0x360] ;  /* 0x0000d800ff057b82 */ /* 0x000e240000000800 */
[----:B0-----:R-:W-:-:S03]  /*00e0*/  IMAD.WIDE.U32 R2, R5, UR4, R2 ;  /* 0x0000000405027c25 */ /* 0x001fc6000f8e0002 */
[----:B-1----:R-:W-:-:S04]  /*00f0*/  ISETP.GE.U32.AND P0, PT, R2, UR6, PT ;  /* 0x0000000602007c0c */ /* 0x002fc8000bf06070 */
[----:B------:R-:W-:-:S13]  /*0100*/  ISETP.GE.U32.AND.EX P0, PT, R3, UR7, PT, P0 ;  /* 0x0000000703007c0c */ /* 0x000fda000bf06100 */
[----:B------:R-:W-:Y:S05]  /*0110*/  @P0 EXIT ;  /* 0x000000000000094d */ /* 0x000fea0003800000 */
[----:B------:R-:W0:Y:S01]  /*0120*/  LDCU.64 UR6, c[0x0][0x3b8] ;  /* 0x00007700ff0677ac */ /* 0x000e220008000a00 */
[----:B------:R-:W1:Y:S01]  /*0130*/  LDCU.64 UR10, c[0x0][0x3d8] ;  /* 0x00007b00ff0a77ac */ /* 0x000e620008000a00 */
[----:B------:R-:W2:Y:S01]  /*0140*/  LDCU.64 UR8, c[0x0][0x3a0] ;  /* 0x00007400ff0877ac */ /* 0x000ea20008000a00 */
[----:B------:R-:W3:Y:S01]  /*0150*/  LDCU.64 UR12, c[0x0][0x3c0] ;  /* 0x00007800ff0c77ac */ /* 0x000ee20008000a00 */
[----:B------:R-:W4:Y:S01]  /*0160*/  LDCU.64 UR4, c[0x0][0x358] ;  /* 0x00006b00ff0477ac */ /* 0x000f220008000a00 */
[----:B0-----:R-:W-:-:S04]  /*0170*/  IMAD.WIDE.U32 R4, R13, UR6, R2 ;  /* 0x000000060d047c25 */ /* 0x001fc8000f8e0002 */
[----:B-1----:R-:W-:-:S04]  /*0180*/  IMAD.WIDE.U32 R6, R13, UR10, R2 ;  /* 0x0000000a0d067c25 */ /* 0x002fc8000f8e0002 */
[C---:B------:R-:W-:Y:S01]  /*0190*/  IMAD R9, R13.reuse, UR7, R5 ;  /* 0x000000070d097c24 */ /* 0x040fe2000f8e0205 */
[----:B--2---:R-:W-:Y:S01]  /*01a0*/  LEA R8, P0, R4, UR8, 0x3 ;  /* 0x0000000804087c11 */ /* 0x004fe2000f8018ff */
[----:B------:R-:W-:Y:S01]  /*01b0*/  IMAD R5, R13, UR11, R7 ;  /* 0x0000000b0d057c24 */ /* 0x000fe2000f8e0207 */
[----:B------:R-:W0:Y:S01]  /*01c0*/  LDCU.64 UR6, c[0x0][0x398] ;  /* 0x00007300ff0677ac */ /* 0x000e220008000a00 */
[----:B---3--:R-:W-:Y:S02]  /*01d0*/  LEA R10, P1, R6, UR12, 0x3 ;  /* 0x0000000c060a7c11 */ /* 0x008fe4000f8218ff */
[----:B------:R-:W-:Y:S01]  /*01e0*/  LEA.HI.X R9, R4, UR9, R9, 0x3, P0 ;  /* 0x0000000904097c11 */ /* 0x000fe200080f1c09 */
[----:B------:R-:W1:Y:S01]  /*01f0*/  LDCU.64 UR8, c[0x0][0x380] ;  /* 0x00007000ff0877ac */ /* 0x000e620008000a00 */
[----:B------:R-:W-:-:S03]  /*0200*/  LEA.HI.X R11, R6, UR13, R5, 0x3, P1 ;  /* 0x0000000d060b7c11 */ /* 0x000fc600088f1c05 */
[----:B----4-:R-:W2:Y:S04]  /*0210*/  LDG.E.64 R4, desc[UR4][R8.64] ;  /* 0x0000000408047981 */ /* 0x010ea8000c1e1b00 */
[----:B------:R-:W2:Y:S01]  /*0220*/  LDG.E.64 R6, desc[UR4][R10.64] ;  /* 0x000000040a067981 */ /* 0x000ea2000c1e1b00 */
[----:B0-----:R-:W-:-:S04]  /*0230*/  IMAD.WIDE.U32 R2, R13, UR6, R2 ;  /* 0x000000060d027c25 */ /* 0x001fc8000f8e0002 */
[----:B------:R-:W-:Y:S01]  /*0240*/  IMAD R13, R13, UR7, R3 ;  /* 0x000000070d0d7c24 */ /* 0x000fe2000f8e0203 */
[----:B-1----:R-:W-:-:S04]  /*0250*/  LEA R12, P0, R2, UR8, 0x3 ;  /* 0x00000008020c7c11 */ /* 0x002fc8000f8018ff */
[----:B------:R-:W-:Y:S01]  /*0260*/  LEA.HI.X R13, R2, UR9, R13, 0x3, P0 ;  /* 0x00000009020d7c11 */ /* 0x000fe200080f1c0d */
[----:B--2---:R-:W-:-:S07]  /*0270*/  DADD R4, R4, R6 ;  /* 0x0000000004047229 */ /* 0x004fce0000000006 */
[----:B------:R-:W-:Y:S01]  /*0280*/  STG.E.64 desc[UR4][R12.64], R4 ;  /* 0x000000040c007986 */ /* 0x000fe2000c101b04 */
[----:B------:R-:W-:Y:S05]  /*0290*/  EXIT ;  /* 0x000000000000794d */ /* 0x000fea0003800000 */
.L_x_0:
[----:B------:R-:W-:-:S00]  /*02a0*/  BRA `(.L_x_0) ;  /* 0xfffffffc00fc7947 */ /* 0x000fc0000383ffff */
[----:B------:R-:W-:-:S00]  /*02b0*/  NOP ;  /* 0x0000000000007918 */ /* 0x000fc00000000000 */
        /* <DEDUP_REMOVED lines=12> */
.L_x_32:


//--------------------- .text._Z4RELUIdEv7vMatrixIT_ES2_ --------------------------
	.section	.text._Z4RELUIdEv7vMatrixIT_ES2_,"ax",@progbits
	.align	128
        .global         _Z4RELUIdEv7vMatrixIT_ES2_
        .type           _Z4RELUIdEv7vMatrixIT_ES2_,@function
        .size           _Z4RELUIdEv7vMatrixIT_ES2_,(.L_x_33 - _Z4RELUIdEv7vMatrixIT_ES2_)
        .other          _Z4RELUIdEv7vMatrixIT_ES2_,@"STO_CUDA_ENTRY STV_DEFAULT"
_Z4RELUIdEv7vMatrixIT_ES2_:
.text._Z4RELUIdEv7vMatrixIT_ES2_:
        /* <DEDUP_REMOVED lines=21> */
[----:B0-----:R-:W-:-:S04]  /*0150*/  IMAD.WIDE.U32 R4, R9, UR6, R2 ;  /* 0x0000000609047c25 */ /* 0x001fc8000f8e0002 */
[----:B------:R-:W-:Y:S01]  /*0160*/  IMAD R5, R9, UR7, R5 ;  /* 0x0000000709057c24 */ /* 0x000fe2000f8e0205 */
[C---:B-1----:R-:W-:Y:S01]  /*0170*/  LEA R6, P0, R4.reuse, UR8, 0x3 ;  /* 0x0000000804067c11 */ /* 0x042fe2000f8018ff */
[----:B------:R-:W0:Y:S03]  /*0180*/  LDCU.64 UR6, c[0x0][0x398] ;  /* 0x00007300ff0677ac */ /* 0x000e260008000a00 */
[----:B------:R-:W-:Y:S01]  /*0190*/  LEA.HI.X R7, R4, UR9, R5, 0x3, P0 ;  /* 0x0000000904077c11 */ /* 0x000fe200080f1c05 */
[----:B------:R-:W1:Y:S04]  /*01a0*/  LDCU.64 UR8, c[0x0][0x380] ;  /* 0x00007000ff0877ac */ /* 0x000e680008000a00 */
[----:B--2---:R-:W2:Y:S01]  /*01b0*/  LDG.E.64 R4, desc[UR4][R6.64] ;  /* 0x0000000406047981 */ /* 0x004ea2000c1e1b00 */
[----:B------:R-:W-:-:S02]  /*01c0*/  IMAD.MOV.U32 R0, RZ, RZ, RZ ;  /* 0x000000ffff007224 */ /* 0x000fc400078e00ff */
[----:B0-----:R-:W-:-:S04]  /*01d0*/  IMAD.WIDE.U32 R2, R9, UR6, R2 ;  /* 0x0000000609027c25 */ /* 0x001fc8000f8e0002 */
[----:B------:R-:W-:Y:S01]  /*01e0*/  IMAD R9, R9, UR7, R3 ;  /* 0x0000000709097c24 */ /* 0x000fe2000f8e0203 */
[----:B-1----:R-:W-:-:S04]  /*01f0*/  LEA R8, P0, R2, UR8, 0x3 ;  /* 0x0000000802087c11 */ /* 0x002fc8000f8018ff */
[----:B------:R-:W-:Y:S01]  /*0200*/  LEA.HI.X R9, R2, UR9, R9, 0x3, P0 ;  /* 0x0000000902097c11 */ /* 0x000fe200080f1c09 */
[----:B------:R-:W-:Y:S01]  /*0210*/  IMAD.MOV.U32 R2, RZ, RZ, RZ ;  /* 0x000000ffff027224 */ /* 0x000fe200078e00ff */
[----:B--2---:R-:W-:Y:S01]  /*0220*/  DSETP.MAX.AND P1, P2, RZ, R4, PT ;  /* 0x00000004ff00722a */ /* 0x004fe20003a2f000 */
[----:B------:R-:W-:-:S05]  /*0230*/  IMAD.MOV.U32 R3, RZ, RZ, R5 ;  /* 0x000000ffff037224 */ /* 0x000fca00078e0005 */
[----:B------:R-:W-:Y:S02]  /*0240*/  FSEL R11, R0, R3, P1 ;  /* 0x00000003000b7208 */ /* 0x000fe40000800000 */
[----:B------:R-:W-:-:S06]  /*0250*/  SEL R2, R2, R4, P1 ;  /* 0x0000000402027207 */ /* 0x000fcc0000800000 */
[----:B------:R-:W-:-:S05]  /*0260*/  @P2 LOP3.LUT R11, R3, 0x80000, RZ, 0xfc, !PT ;  /* 0x00080000030b2812 */ /* 0x000fca00078efcff */
[----:B------:R-:W-:-:S05]  /*0270*/  IMAD.MOV.U32 R3, RZ, RZ, R11 ;  /* 0x000000ffff037224 */ /* 0x000fca00078e000b */
[----:B------:R-:W-:Y:S01]  /*0280*/  STG.E.64 desc[UR4][R8.64], R2 ;  /* 0x0000000208007986 */ /* 0x000fe2000c101b04 */
[----:B------:R-:W-:Y:S05]  /*0290*/  EXIT ;  /* 0x000000000000794d */ /* 0x000fea0003800000 */
.L_x_1:
        /* <DEDUP_REMOVED lines=14> */
.L_x_33:


//--------------------- .text._Z7DIV_INPIdEv7vMatrixIT_ES1_ --------------------------
	.section	.text._Z7DIV_INPIdEv7vMatrixIT_ES1_,"ax",@progbits
	.align	128
        .global         _Z7DIV_INPIdEv7vMatrixIT_ES1_
        .type           _Z7DIV_INPIdEv7vMatrixIT_ES1_,@function
        .size           _Z7DIV_INPIdEv7vMatrixIT_ES1_,(.L_x_30 - _Z7DIV_INPIdEv7vMatrixIT_ES1_)
        .other          _Z7DIV_INPIdEv7vMatrixIT_ES1_,@"STO_CUDA_ENTRY STV_DEFAULT"
_Z7DIV_INPIdEv7vMatrixIT_ES1_:
.text._Z7DIV_INPIdEv7vMatrixIT_ES1_:
        /* <DEDUP_REMOVED lines=19> */
[----:B------:R-:W1:Y:S01]  /*0130*/  LDC.64 R8, c[0x0][0x3a0] ;  /* 0x0000e800ff087b82 */ /* 0x000e620000000a00 */
[----:B------:R-:W2:Y:S01]  /*0140*/  LDCU.64 UR8, c[0x0][0x380] ;  /* 0x00007000ff0877ac */ /* 0x000ea20008000a00 */
[----:B------:R-:W3:Y:S01]  /*0150*/  LDCU.64 UR4, c[0x0][0x358] ;  /* 0x00006b00ff0477ac */ /* 0x000ee20008000a00 */
[C---:B0-----:R-:W-:Y:S01]  /*0160*/  IMAD.WIDE.U32 R2, R5.reuse, UR6, R2 ;  /* 0x0000000605027c25 */ /* 0x041fe2000f8e0002 */
[----:B------:R-:W0:Y:S03]  /*0170*/  LDCU UR6, c[0x0][0x3a4] ;  /* 0x00007480ff0677ac */ /* 0x000e260008000800 */
[----:B------:R-:W-:Y:S01]  /*0180*/  IMAD R5, R5, UR7, R3 ;  /* 0x0000000705057c24 */ /* 0x000fe2000f8e0203 */
[----:B--2---:R-:W-:-:S04]  /*0190*/  LEA R4, P0, R2, UR8, 0x3 ;  /* 0x0000000802047c11 */ /* 0x004fc8000f8018ff */
[----:B------:R-:W-:-:S05]  /*01a0*/  LEA.HI.X R5, R2, UR9, R5, 0x3, P0 ;  /* 0x0000000902057c11 */ /* 0x000fca00080f1c05 */
[----:B---3--:R-:W2:Y:S01]  /*01b0*/  LDG.E.64 R10, desc[UR4][R4.64] ;  /* 0x00000004040a7981 */ /* 0x008ea2000c1e1b00 */
[----:B------:R-:W-:Y:S01]  /*01c0*/  IMAD.MOV.U32 R2, RZ, RZ, 0x1 ;  /* 0x00000001ff027424 */ /* 0x000fe200078e00ff */
[----:B------:R-:W-:Y:S01]  /*01d0*/  BSSY.RECONVERGENT B0, `(.L_x_2) ;  /* 0x0000012000007945 */ /* 0x000fe20003800200 */
[----:B0-----:R-:W1:Y:S04]  /*01e0*/  MUFU.RCP64H R3, UR6 ;  /* 0x0000000600037d08 */ /* 0x001e680008001800 */
[----:B-1----:R-:W-:-:S08]  /*01f0*/  DFMA R6, R2, -R8, 1 ;  /* 0x3ff000000206742b */ /* 0x002fd00000000808 */
[----:B------:R-:W-:-:S08]  /*0200*/  DFMA R6, R6, R6, R6 ;  /* 0x000000060606722b */ /* 0x000fd00000000006 */
[----:B------:R-:W-:-:S08]  /*0210*/  DFMA R6, R2, R6, R2 ;  /* 0x000000060206722b */ /* 0x000fd00000000002 */
[----:B------:R-:W-:-:S08]  /*0220*/  DFMA R2, R6, -R8, 1 ;  /* 0x3ff000000602742b */ /* 0x000fd00000000808 */
[----:B------:R-:W-:-:S08]  /*0230*/  DFMA R2, R6, R2, R6 ;  /* 0x000000020602722b */ /* 0x000fd00000000006 */
[----:B--2---:R-:W-:Y:S01]  /*0240*/  DMUL R6, R10, R2 ;  /* 0x000000020a067228 */ /* 0x004fe20000000000 */
[----:B------:R-:W-:-:S07]  /*0250*/  FSETP.GEU.AND P1, PT, |R11|, 6.5827683646048100446e-37, PT ;  /* 0x036000000b00780b */ /* 0x000fce0003f2e200 */
[----:B------:R-:W-:-:S08]  /*0260*/  DFMA R8, R6, -R8, R10 ;  /* 0x800000080608722b */ /* 0x000fd0000000000a */
[----:B------:R-:W-:-:S10]  /*0270*/  DFMA R2, R2, R8, R6 ;  /* 0x000000080202722b */ /* 0x000fd40000000006 */
[----:B------:R-:W-:-:S05]  /*0280*/  FFMA R0, RZ, UR6, R3 ;  /* 0x00000006ff007c23 */ /* 0x000fca0008000003 */
[----:B------:R-:W-:-:S13]  /*0290*/  FSETP.GT.AND P0, PT, |R0|, 1.469367938527859385e-39, PT ;  /* 0x001000000000780b */ /* 0x000fda0003f04200 */
[----:B------:R-:W-:Y:S05]  /*02a0*/  @P0 BRA P1, `(.L_x_3) ;  /* 0x0000000000100947 */ /* 0x000fea0000800000 */
[----:B------:R-:W-:-:S07]  /*02b0*/  MOV R0, 0x2d0 ;  /* 0x000002d000007802 */ /* 0x000fce0000000f00 */
[----:B------:R-:W-:Y:S05]  /*02c0*/  CALL.REL.NOINC `($__internal_0_$__cuda_sm20_div_rn_f64_full) ;  /* 0x0000000000147944 */ /* 0x000fea0003c00000 */
[----:B------:R-:W-:Y:S02]  /*02d0*/  IMAD.MOV.U32 R2, RZ, RZ, R12 ;  /* 0x000000ffff027224 */ /* 0x000fe400078e000c */
[----:B------:R-:W-:-:S07]  /*02e0*/  IMAD.MOV.U32 R3, RZ, RZ, R13 ;  /* 0x000000ffff037224 */ /* 0x000fce00078e000d */
.L_x_3:
[----:B------:R-:W-:Y:S05]  /*02f0*/  BSYNC.RECONVERGENT B0 ;  /* 0x0000000000007941 */ /* 0x000fea0003800200 */
.L_x_2:
[----:B------:R-:W-:Y:S01]  /*0300*/  STG.E.64 desc[UR4][R4.64], R2 ;  /* 0x0000000204007986 */ /* 0x000fe2000c101b04 */
[----:B------:R-:W-:Y:S05]  /*0310*/  EXIT ;  /* 0x000000000000794d */ /* 0x000fea0003800000 */
        .weak           $__internal_0_$__cuda_sm20_div_rn_f64_full
        .type           $__internal_0_$__cuda_sm20_div_rn_f64_full,@function
        .size           $__internal_0_$__cuda_sm20_div_rn_f64_full,(.L_x_30 - $__internal_0_$__cuda_sm20_div_rn_f64_full)
$__internal_0_$__cuda_sm20_div_rn_f64_full:
[----:B------:R-:W0:Y:S01]  /*0320*/  LDC.64 R2, c[0x0][0x3a0] ;  /* 0x0000e800ff027b82 */ /* 0x000e220000000a00 */
[C---:B------:R-:W-:Y:S01]  /*0330*/  FSETP.GEU.AND P2, PT, |R11|.reuse, 1.469367938527859385e-39, PT ;  /* 0x001000000b00780b */ /* 0x040fe20003f4e200 */
[----:B------:R-:W-:Y:S01]  /*0340*/  IMAD.MOV.U32 R16, RZ, RZ, 0x1ca00000 ;  /* 0x1ca00000ff107424 */ /* 0x000fe200078e00ff */
[----:B------:R-:W-:Y:S01]  /*0350*/  LOP3.LUT R12, R11, 0x7ff00000, RZ, 0xc0, !PT ;  /* 0x7ff000000b0c7812 */ /* 0x000fe200078ec0ff */
[----:B------:R-:W-:Y:S01]  /*0360*/  BSSY.RECONVERGENT B1, `(.L_x_4) ;  /* 0x0000051000017945 */ /* 0x000fe20003800200 */
[C---:B0-----:R-:W-:Y:S02]  /*0370*/  FSETP.GEU.AND P0, PT, |R3|.reuse, 1.469367938527859385e-39, PT ;  /* 0x001000000300780b */ /* 0x041fe40003f0e200 */
[C---:B------:R-:W-:Y:S02]  /*0380*/  LOP3.LUT R6, R3.reuse, 0x800fffff, RZ, 0xc0, !PT ;  /* 0x800fffff03067812 */ /* 0x040fe400078ec0ff */
[----:B------:R-:W-:Y:S02]  /*0390*/  LOP3.LUT R13, R3, 0x7ff00000, RZ, 0xc0, !PT ;  /* 0x7ff00000030d7812 */ /* 0x000fe400078ec0ff */
[----:B------:R-:W-:Y:S01]  /*03a0*/  LOP3.LUT R7, R6, 0x3ff00000, RZ, 0xfc, !PT ;  /* 0x3ff0000006077812 */ /* 0x000fe200078efcff */
[----:B------:R-:W-:Y:S01]  /*03b0*/  IMAD.MOV.U32 R6, RZ, RZ, R2 ;  /* 0x000000ffff067224 */ /* 0x000fe200078e0002 */
[----:B------:R-:W-:Y:S01]  /*03c0*/  ISETP.GE.U32.AND P1, PT, R12, R13, PT ;  /* 0x0000000d0c00720c */ /* 0x000fe20003f26070 */
[----:B------:R-:W-:-:S04]  /*03d0*/  IMAD.MOV.U32 R23, RZ, RZ, R13 ;  /* 0x000000ffff177224 */ /* 0x000fc800078e000d */
[----:B------:R-:W0:Y:S02]  /*03e0*/  @!P0 LDC.64 R8, c[0x0][0x3a0] ;  /* 0x0000e800ff088b82 */ /* 0x000e240000000a00 */
[----:B0-----:R-:W-:Y:S01]  /*03f0*/  @!P0 DMUL R6, R8, 8.98846567431157953865e+307 ;  /* 0x7fe0000008068828 */ /* 0x001fe20000000000 */
[----:B------:R-:W-:-:S05]  /*0400*/  IMAD.MOV.U32 R8, RZ, RZ, 0x1 ;  /* 0x00000001ff087424 */ /* 0x000fca00078e00ff */
[----:B------:R-:W0:Y:S04]  /*0410*/  MUFU.RCP64H R9, R7 ;  /* 0x0000000700097308 */ /* 0x000e280000001800 */
[----:B------:R-:W-:-:S05]  /*0420*/  @!P0 LOP3.LUT R23, R7, 0x7ff00000, RZ, 0xc0, !PT ;  /* 0x7ff0000007178812 */ /* 0x000fca00078ec0ff */
[----:B------:R-:W-:Y:S01]  /*0430*/  VIADD R24, R23, 0xffffffff ;  /* 0xffffffff17187836 */ /* 0x000fe20000000000 */
[----:B0-----:R-:W-:-:S08]  /*0440*/  DFMA R14, R8, -R6, 1 ;  /* 0x3ff00000080e742b */ /* 0x001fd00000000806 */
[----:B------:R-:W-:-:S08]  /*0450*/  DFMA R14, R14, R14, R14 ;  /* 0x0000000e0e0e722b */ /* 0x000fd0000000000e */
[----:B------:R-:W-:Y:S01]  /*0460*/  DFMA R18, R8, R14, R8 ;  /* 0x0000000e0812722b */ /* 0x000fe20000000008 */
[----:B------:R-:W-:Y:S01]  /*0470*/  SEL R15, R16, 0x63400000, !P1 ;  /* 0x63400000100f7807 */ /* 0x000fe20004800000 */
[----:B------:R-:W-:Y:S02]  /*0480*/  IMAD.MOV.U32 R8, RZ, RZ, R10 ;  /* 0x000000ffff087224 */ /* 0x000fe400078e000a */
[----:B------:R-:W-:Y:S01]  /*0490*/  IMAD.MOV.U32 R14, RZ, RZ, R12 ;  /* 0x000000ffff0e7224 */ /* 0x000fe200078e000c */
[C-C-:B------:R-:W-:Y:S02]  /*04a0*/  @!P2 LOP3.LUT R16, R15.reuse, 0x80000000, R11.reuse, 0xf8, !PT ;  /* 0x800000000f10a812 */ /* 0x140fe400078ef80b */
[----:B------:R-:W-:Y:S01]  /*04b0*/  LOP3.LUT R9, R15, 0x800fffff, R11, 0xf8, !PT ;  /* 0x800fffff0f097812 */ /* 0x000fe200078ef80b */
[----:B------:R-:W-:Y:S01]  /*04c0*/  DFMA R20, R18, -R6, 1 ;  /* 0x3ff000001214742b */ /* 0x000fe20000000806 */
[----:B------:R-:W-:Y:S01]  /*04d0*/  @!P2 LOP3.LUT R17, R16, 0x100000, RZ, 0xfc, !PT ;  /* 0x001000001011a812 */ /* 0x000fe200078efcff */
[----:B------:R-:W-:-:S06]  /*04e0*/  @!P2 IMAD.MOV.U32 R16, RZ, RZ, RZ ;  /* 0x000000ffff10a224 */ /* 0x000fcc00078e00ff */
[----:B------:R-:W-:Y:S02]  /*04f0*/  @!P2 DFMA R8, R8, 2, -R16 ;  /* 0x400000000808a82b */ /* 0x000fe40000000810 */
[----:B------:R-:W-:-:S08]  /*0500*/  DFMA R16, R18, R20, R18 ;  /* 0x000000141210722b */ /* 0x000fd00000000012 */
[----:B------:R-:W-:Y:S01]  /*0510*/  @!P2 LOP3.LUT R14, R9, 0x7ff00000, RZ, 0xc0, !PT ;  /* 0x7ff00000090ea812 */ /* 0x000fe200078ec0ff */
[----:B------:R-:W-:-:S04]  /*0520*/  DMUL R18, R16, R8 ;  /* 0x0000000810127228 */ /* 0x000fc80000000000 */
[----:B------:R-:W-:-:S04]  /*0530*/  VIADD R22, R14, 0xffffffff ;  /* 0xffffffff0e167836 */ /* 0x000fc80000000000 */
[----:B------:R-:W-:Y:S01]  /*0540*/  DFMA R20, R18, -R6, R8 ;  /* 0x800000061214722b */ /* 0x000fe20000000008 */
[----:B------:R-:W-:-:S04]  /*0550*/  ISETP.GT.U32.AND P0, PT, R22, 0x7feffffe, PT ;  /* 0x7feffffe1600780c */ /* 0x000fc80003f04070 */
[----:B------:R-:W-:-:S03]  /*0560*/  ISETP.GT.U32.OR P0, PT, R24, 0x7feffffe, P0 ;  /* 0x7feffffe1800780c */ /* 0x000fc60000704470 */
[----:B------:R-:W-:-:S10]  /*0570*/  DFMA R16, R16, R20, R18 ;  /* 0x000000141010722b */ /* 0x000fd40000000012 */
[----:B------:R-:W-:Y:S05]  /*0580*/  @P0 BRA `(.L_x_5) ;  /* 0x0000000000600947 */ /* 0x000fea0003800000 */
[----:B------:R-:W-:Y:S01]  /*0590*/  VIADDMNMX R12, R12, -R13, 0xb9600000, !PT ;  /* 0xb96000000c0c7446 */ /* 0x000fe2000780090d */
[----:B------:R-:W-:-:S03]  /*05a0*/  IMAD.MOV.U32 R10, RZ, RZ, RZ ;  /* 0x000000ffff0a7224 */ /* 0x000fc600078e00ff */
[----:B------:R-:W-:-:S05]  /*05b0*/  VIMNMX R12, PT, PT, R12, 0x46a00000, PT ;  /* 0x46a000000c0c7848 */ /* 0x000fca0003fe0100 */
[----:B------:R-:W-:-:S04]  /*05c0*/  IMAD.IADD R15, R12, 0x1, -R15 ;  /* 0x000000010c0f7824 */ /* 0x000fc800078e0a0f */
[----:B------:R-:W-:-:S06]  /*05d0*/  VIADD R11, R15, 0x7fe00000 ;  /* 0x7fe000000f0b7836 */ /* 0x000fcc0000000000 */
[----:B------:R-:W-:-:S10]  /*05e0*/  DMUL R12, R16, R10 ;  /* 0x0000000a100c7228 */ /* 0x000fd40000000000 */
[----:B------:R-:W-:-:S13]  /*05f0*/  FSETP.GTU.AND P0, PT, |R13|, 1.469367938527859385e-39, PT ;  /* 0x001000000d00780b */ /* 0x000fda0003f0c200 */
[----:B------:R-:W-:Y:S05]  /*0600*/  @P0 BRA `(.L_x_6) ;  /* 0x0000000000980947 */ /* 0x000fea0003800000 */
[----:B------:R-:W-:Y:S01]  /*0610*/  DFMA R6, R16, -R6, R8 ;  /* 0x800000061006722b */ /* 0x000fe20000000008 */
[----:B------:R-:W-:-:S09]  /*0620*/  IMAD.MOV.U32 R10, RZ, RZ, RZ ;  /* 0x000000ffff0a7224 */ /* 0x000fd200078e00ff */
[C---:B------:R-:W-:Y:S02]  /*0630*/  FSETP.NEU.AND P0, PT, R7.reuse, RZ, PT ;  /* 0x000000ff0700720b */ /* 0x040fe40003f0d000 */
[----:B------:R-:W-:-:S04]  /*0640*/  LOP3.LUT R9, R7, 0x80000000, R3, 0x48, !PT ;  /* 0x8000000007097812 */ /* 0x000fc800078e4803 */
[----:B------:R-:W-:-:S07]  /*0650*/  LOP3.LUT R11, R9, R11, RZ, 0xfc, !PT ;  /* 0x0000000b090b7212 */ /* 0x000fce00078efcff */
[----:B------:R-:W-:Y:S05]  /*0660*/  @!P0 BRA `(.L_x_6) ;  /* 0x0000000000808947 */ /* 0x000fea0003800000 */
[----:B------:R-:W-:Y:S01]  /*0670*/  IMAD.MOV R3, RZ, RZ, -R15 ;  /* 0x000000ffff037224 */ /* 0x000fe200078e0a0f */
[----:B------:R-:W-:Y:S01]  /*0680*/  DMUL.RP R10, R16, R10 ;  /* 0x0000000a100a7228 */ /* 0x000fe20000008000 */
[----:B------:R-:W-:Y:S01]  /*0690*/  IMAD.MOV.U32 R2, RZ, RZ, RZ ;  /* 0x000000ffff027224 */ /* 0x000fe200078e00ff */
[----:B------:R-:W-:-:S05]  /*06a0*/  IADD3 R15, PT, PT, -R15, -0x43300000, RZ ;  /* 0xbcd000000f0f7810 */ /* 0x000fca0007ffe1ff */
[----:B------:R-:W-:-:S03]  /*06b0*/  DFMA R2, R12, -R2, R16 ;  /* 0x800000020c02722b */ /* 0x000fc60000000010 */
[----:B------:R-:W-:-:S07]  /*06c0*/  LOP3.LUT R9, R11, R9, RZ, 0x3c, !PT ;  /* 0x000000090b097212 */ /* 0x000fce00078e3cff */
[----:B------:R-:W-:-:S04]  /*06d0*/  FSETP.NEU.AND P0, PT, |R3|, R15, PT ;  /* 0x0000000f0300720b */ /* 0x000fc80003f0d200 */
[----:B------:R-:W-:Y:S02]  /*06e0*/  FSEL R12, R10, R12, !P0 ;  /* 0x0000000c0a0c7208 */ /* 0x000fe40004000000 */
[----:B------:R-:W-:Y:S01]  /*06f0*/  FSEL R13, R9, R13, !P0 ;  /* 0x0000000d090d7208 */ /* 0x000fe20004000000 */
[----:B------:R-:W-:Y:S06]  /*0700*/  BRA `(.L_x_6) ;  /* 0x0000000000587947 */ /* 0x000fec0003800000 */
.L_x_5:
[----:B------:R-:W-:-:S14]  /*0710*/  DSETP.NAN.AND P0, PT, R10, R10, PT ;  /* 0x0000000a0a00722a */ /* 0x000fdc0003f08000 */
[----:B------:R-:W-:Y:S05]  /*0720*/  @P0 BRA `(.L_x_7) ;  /* 0x0000000000480947 */ /* 0x000fea0003800000 */
[----:B------:R-:W0:Y:S02]  /*0730*/  LDC.64 R6, c[0x0][0x3a0] ;  /* 0x0000e800ff067b82 */ /* 0x000e240000000a00 */
[----:B0-----:R-:W-:-:S14]  /*0740*/  DSETP.NAN.AND P0, PT, R6, R6, PT ;  /* 0x000000060600722a */ /* 0x001fdc0003f08000 */
[----:B------:R-:W-:Y:S05]  /*0750*/  @P0 BRA `(.L_x_8) ;  /* 0x0000000000300947 */ /* 0x000fea0003800000 */
[----:B------:R-:W-:Y:S01]  /*0760*/  ISETP.NE.AND P0, PT, R14, R23, PT ;  /* 0x000000170e00720c */ /* 0x000fe20003f05270 */
[----:B------:R-:W-:Y:S02]  /*0770*/  IMAD.MOV.U32 R12, RZ, RZ, 0x0 ;  /* 0x00000000ff0c7424 */ /* 0x000fe400078e00ff */
[----:B------:R-:W-:-:S10]  /*0780*/  IMAD.MOV.U32 R13, RZ, RZ, -0x80000 ;  /* 0xfff80000ff0d7424 */ /* 0x000fd400078e00ff */
[----:B------:R-:W-:Y:S05]  /*0790*/  @!P0 BRA `(.L_x_6) ;  /* 0x0000000000348947 */ /* 0x000fea0003800000 */
[----:B------:R-:W-:Y:S02]  /*07a0*/  ISETP.NE.AND P0, PT, R14, 0x7ff00000, PT ;  /* 0x7ff000000e00780c */ /* 0x000fe40003f05270 */
[----:B------:R-:W-:Y:S02]  /*07b0*/  LOP3.LUT R13, R11, 0x80000000, R3, 0x48, !PT ;  /* 0x800000000b0d7812 */ /* 0x000fe400078e4803 */
[----:B------:R-:W-:-:S13]  /*07c0*/  ISETP.EQ.OR P0, PT, R23, RZ, !P0 ;  /* 0x000000ff1700720c */ /* 0x000fda0004702670 */
[----:B------:R-:W-:Y:S01]  /*07d0*/  @P0 LOP3.LUT R2, R13, 0x7ff00000, RZ, 0xfc, !PT ;  /* 0x7ff000000d020812 */ /* 0x000fe200078efcff */
[----:B------:R-:W-:Y:S02]  /*07e0*/  @!P0 IMAD.MOV.U32 R12, RZ, RZ, RZ ;  /* 0x000000ffff0c8224 */ /* 0x000fe400078e00ff */
[----:B------:R-:W-:Y:S02]  /*07f0*/  @P0 IMAD.MOV.U32 R12, RZ, RZ, RZ ;  /* 0x000000ffff0c0224 */ /* 0x000fe400078e00ff */
[----:B------:R-:W-:Y:S01]  /*0800*/  @P0 IMAD.MOV.U32 R13, RZ, RZ, R2 ;  /* 0x000000ffff0d0224 */ /* 0x000fe200078e0002 */
[----:B------:R-:W-:Y:S06]  /*0810*/  BRA `(.L_x_6) ;  /* 0x0000000000147947 */ /* 0x000fec0003800000 */
.L_x_8:
[----:B------:R-:W-:Y:S01]  /*0820*/  LOP3.LUT R13, R3, 0x80000, RZ, 0xfc, !PT ;  /* 0x00080000030d7812 */ /* 0x000fe200078efcff */
[----:B------:R-:W-:Y:S01]  /*0830*/  IMAD.MOV.U32 R12, RZ, RZ, R2 ;  /* 0x000000ffff0c7224 */ /* 0x000fe200078e0002 */
[----:B------:R-:W-:Y:S06]  /*0840*/  BRA `(.L_x_6) ;  /* 0x0000000000087947 */ /* 0x000fec0003800000 */
.L_x_7:
[----:B------:R-:W-:Y:S01]  /*0850*/  LOP3.LUT R13, R11, 0x80000, RZ, 0xfc, !PT ;  /* 0x000800000b0d7812 */ /* 0x000fe200078efcff */
[----:B------:R-:W-:-:S07]  /*0860*/  IMAD.MOV.U32 R12, RZ, RZ, R10 ;  /* 0x000000ffff0c7224 */ /* 0x000fce00078e000a */
.L_x_6:
[----:B------:R-:W-:Y:S05]  /*0870*/  BSYNC.RECONVERGENT B1 ;  /* 0x0000000000017941 */ /* 0x000fea0003800200 */
.L_x_4:
[----:B------:R-:W-:Y:S02]  /*0880*/  IMAD.MOV.U32 R2, RZ, RZ, R0 ;  /* 0x000000ffff027224 */ /* 0x000fe400078e0000 */
[----:B------:R-:W-:-:S04]  /*0890*/  IMAD.MOV.U32 R3, RZ, RZ, 0x0 ;  /* 0x00000000ff037424 */ /* 0x000fc800078e00ff */
[----:B------:R-:W-:Y:S05]  /*08a0*/  RET.REL.NODEC R2 `(_Z7DIV_INPIdEv7vMatrixIT_ES1_) ;  /* 0xfffffff402d47950 */ /* 0x000fea0003c3ffff */
.L_x_9:
        /* <DEDUP_REMOVED lines=13> */
.L_x_30:


//--------------------- .text._Z3EXPIdEv7vMatrixIT_ES2_ --------------------------
	.section	.text._Z3EXPIdEv7vMatrixIT_ES2_,"ax",@progbits
	.align	128
        .global         _Z3EXPIdEv7vMatrixIT_ES2_
        .type           _Z3EXPIdEv7vMatrixIT_ES2_,@function
        .size           _Z3EXPIdEv7vMatrixIT_ES2_,(.L_x_35 - _Z3EXPIdEv7vMatrixIT_ES2_)
        .other          _Z3EXPIdEv7vMatrixIT_ES2_,@"STO_CUDA_ENTRY STV_DEFAULT"
_Z3EXPIdEv7vMatrixIT_ES2_:
.text._Z3EXPIdEv7vMatrixIT_ES2_:
        /* <DEDUP_REMOVED lines=23> */
[----:B-1----:R-:W-:-:S04]  /*0170*/  LEA R12, P0, R4, UR8, 0x3 ;  /* 0x00000008040c7c11 */ /* 0x002fc8000f8018ff */
[----:B------:R-:W-:-:S05]  /*0180*/  LEA.HI.X R13, R4, UR9, R5, 0x3, P0 ;  /* 0x00000009040d7c11 */ /* 0x000fca00080f1c05 */
[----:B--2---:R-:W2:Y:S01]  /*0190*/  LDG.E.64 R4, desc[UR4][R12.64] ;  /* 0x000000040c047981 */ /* 0x004ea2000c1e1b00 */
[----:B------:R-:W-:Y:S01]  /*01a0*/  IMAD.MOV.U32 R6, RZ, RZ, 0x652b82fe ;  /* 0x652b82feff067424 */ /* 0x000fe200078e00ff */
[----:B------:R-:W-:Y:S01]  /*01b0*/  UMOV UR6, 0xfefa39ef ;  /* 0xfefa39ef00067882 */ /* 0x000fe20000000000 */
[----:B------:R-:W-:Y:S01]  /*01c0*/  IMAD.MOV.U32 R7, RZ, RZ, 0x3ff71547 ;  /* 0x3ff71547ff077424 */ /* 0x000fe200078e00ff */
[----:B------:R-:W-:Y:S01]  /*01d0*/  UMOV UR7, 0x3fe62e42 ;  /* 0x3fe62e4200077882 */ /* 0x000fe20000000000 */
[----:B------:R-:W-:Y:S04]  /*01e0*/  BSSY.RECONVERGENT B0, `(.L_x_10) ;  /* 0x0000036000007945 */ /* 0x000fe80003800200 */
[----:B--2---:R-:W-:Y:S01]  /*01f0*/  DFMA R6, R4, R6, 6.75539944105574400000e+15 ;  /* 0x433800000406742b */ /* 0x004fe20000000006 */
[----:B------:R-:W-:-:S07]  /*0200*/  FSETP.GEU.AND P0, PT, |R5|, 4.1917929649353027344, PT ;  /* 0x4086232b0500780b */ /* 0x000fce0003f0e200 */
[----:B------:R-:W-:-:S08]  /*0210*/  DADD R8, R6, -6.75539944105574400000e+15 ;  /* 0xc338000006087429 */ /* 0x000fd00000000000 */
[----:B------:R-:W-:Y:S01]  /*0220*/  DFMA R10, R8, -UR6, R4 ;  /* 0x80000006080a7c2b */ /* 0x000fe20008000004 */
[----:B------:R-:W-:Y:S01]  /*0230*/  UMOV UR6, 0x3b39803f ;  /* 0x3b39803f00067882 */ /* 0x000fe20000000000 */
[----:B------:R-:W-:-:S06]  /*0240*/  UMOV UR7, 0x3c7abc9e ;  /* 0x3c7abc9e00077882 */ /* 0x000fcc0000000000 */
[----:B------:R-:W-:Y:S01]  /*0250*/  DFMA R8, R8, -UR6, R10 ;  /* 0x8000000608087c2b */ /* 0x000fe2000800000a */
[----:B------:R-:W-:Y:S01]  /*0260*/  UMOV UR6, 0x69ce2bdf ;  /* 0x69ce2bdf00067882 */ /* 0x000fe20000000000 */
[----:B------:R-:W-:Y:S01]  /*0270*/  IMAD.MOV.U32 R10, RZ, RZ, -0x35dec16 ;  /* 0xfca213eaff0a7424 */ /* 0x000fe200078e00ff */
[----:B------:R-:W-:Y:S01]  /*0280*/  UMOV UR7, 0x3e5ade15 ;  /* 0x3e5ade1500077882 */ /* 0x000fe20000000000 */
[----:B------:R-:W-:-:S06]  /*0290*/  IMAD.MOV.U32 R11, RZ, RZ, 0x3e928af3 ;  /* 0x3e928af3ff0b7424 */ /* 0x000fcc00078e00ff */
[----:B------:R-:W-:Y:S01]  /*02a0*/  DFMA R10, R8, UR6, R10 ;  /* 0x00000006080a7c2b */ /* 0x000fe2000800000a */
[----:B------:R-:W-:Y:S01]  /*02b0*/  UMOV UR6, 0x62401315 ;  /* 0x6240131500067882 */ /* 0x000fe20000000000 */
[----:B------:R-:W-:-:S06]  /*02c0*/  UMOV UR7, 0x3ec71dee ;  /* 0x3ec71dee00077882 */ /* 0x000fcc0000000000 */
[----:B------:R-:W-:Y:S01]  /*02d0*/  DFMA R10, R8, R10, UR6 ;  /* 0x00000006080a7e2b */ /* 0x000fe2000800000a */
        /* <DEDUP_REMOVED lines=20> */
[----:B------:R-:W-:-:S08]  /*0420*/  DFMA R10, R8, R10, UR6 ;  /* 0x00000006080a7e2b */ /* 0x000fd0000800000a */
[----:B------:R-:W-:-:S08]  /*0430*/  DFMA R10, R8, R10, 1 ;  /* 0x3ff00000080a742b */ /* 0x000fd0000000000a */
[----:B------:R-:W-:-:S10]  /*0440*/  DFMA R10, R8, R10, 1 ;  /* 0x3ff00000080a742b */ /* 0x000fd4000000000a */
[----:B------:R-:W-:Y:S01]  /*0450*/  LEA R9, R6, R11, 0x14 ;  /* 0x0000000b06097211 */ /* 0x000fe200078ea0ff */
[----:B------:R-:W-:Y:S01]  /*0460*/  IMAD.MOV.U32 R8, RZ, RZ, R10 ;  /* 0x000000ffff087224 */ /* 0x000fe200078e000a */
[----:B------:R-:W-:Y:S06]  /*0470*/  @!P0 BRA `(.L_x_11) ;  /* 0x0000000000308947 */ /* 0x000fec0003800000 */
[----:B------:R-:W-:Y:S01]  /*0480*/  FSETP.GEU.AND P1, PT, |R5|, 4.2275390625, PT ;  /* 0x408748000500780b */ /* 0x000fe20003f2e200 */
[C---:B------:R-:W-:Y:S02]  /*0490*/  DADD R8, R4.reuse, +INF ;  /* 0x7ff0000004087429 */ /* 0x040fe40000000000 */
[----:B------:R-:W-:-:S08]  /*04a0*/  DSETP.GEU.AND P0, PT, R4, RZ, PT ;  /* 0x000000ff0400722a */ /* 0x000fd00003f0e000 */
[----:B------:R-:W-:Y:S02]  /*04b0*/  FSEL R8, R8, RZ, P0 ;  /* 0x000000ff08087208 */ /* 0x000fe40000000000 */
[----:B------:R-:W-:Y:S02]  /*04c0*/  @!P1 LEA.HI R7, R6, R6, RZ, 0x1 ;  /* 0x0000000606079211 */ /* 0x000fe400078f08ff */
[----:B------:R-:W-:Y:S02]  /*04d0*/  FSEL R9, R9, RZ, P0 ;  /* 0x000000ff09097208 */ /* 0x000fe40000000000 */
[----:B------:R-:W-:-:S04]  /*04e0*/  @!P1 SHF.R.S32.HI R7, RZ, 0x1, R7 ;  /* 0x00000001ff079819 */ /* 0x000fc80000011407 */
[----:B------:R-:W-:Y:S01]  /*04f0*/  @!P1 LEA R11, R7, R11, 0x14 ;  /* 0x0000000b070b9211 */ /* 0x000fe200078ea0ff */
[----:B------:R-:W-:-:S05]  /*0500*/  @!P1 IMAD.IADD R4, R6, 0x1, -R7 ;  /* 0x0000000106049824 */ /* 0x000fca00078e0a07 */
[----:B------:R-:W-:Y:S01]  /*0510*/  @!P1 LEA R5, R4, 0x3ff00000, 0x14 ;  /* 0x3ff0000004059811 */ /* 0x000fe200078ea0ff */
[----:B------:R-:W-:-:S06]  /*0520*/  @!P1 IMAD.MOV.U32 R4, RZ, RZ, RZ ;  /* 0x000000ffff049224 */ /* 0x000fcc00078e00ff */
[----:B------:R-:W-:-:S11]  /*0530*/  @!P1 DMUL R8, R10, R4 ;  /* 0x000000040a089228 */ /* 0x000fd60000000000 */
.L_x_11:
[----:B------:R-:W-:Y:S05]  /*0540*/  BSYNC.RECONVERGENT B0 ;  /* 0x0000000000007941 */ /* 0x000fea0003800200 */
.L_x_10:
[----:B------:R-:W0:Y:S01]  /*0550*/  LDCU.64 UR6, c[0x0][0x398] ;  /* 0x00007300ff0677ac */ /* 0x000e220008000a00 */
[----:B------:R-:W1:Y:S01]  /*0560*/  LDCU.64 UR8, c[0x0][0x380] ;  /* 0x00007000ff0877ac */ /* 0x000e620008000a00 */
[----:B0-----:R-:W-:-:S04]  /*0570*/  IMAD.WIDE.U32 R2, R0, UR6, R2 ;  /* 0x0000000600027c25 */ /* 0x001fc8000f8e0002 */
[----:B------:R-:W-:Y:S01]  /*0580*/  IMAD R3, R0, UR7, R3 ;  /* 0x0000000700037c24 */ /* 0x000fe2000f8e0203 */
[----:B-1----:R-:W-:-:S04]  /*0590*/  LEA R4, P0, R2, UR8, 0x3 ;  /* 0x0000000802047c11 */ /* 0x002fc8000f8018ff */
[----:B------:R-:W-:-:S05]  /*05a0*/  LEA.HI.X R5, R2, UR9, R3, 0x3, P0 ;  /* 0x0000000902057c11 */ /* 0x000fca00080f1c03 */
[----:B------:R-:W-:Y:S01]  /*05b0*/  STG.E.64 desc[UR4][R4.64], R8 ;  /* 0x0000000804007986 */ /* 0x000fe2000c101b04 */
[----:B------:R-:W-:Y:S05]  /*05c0*/  EXIT ;  /* 0x000000000000794d */ /* 0x000fea0003800000 */
.L_x_12:
        /* <DEDUP_REMOVED lines=11> */
.L_x_35:


//--------------------- .text._Z5SUB_CIdEv7vMatrixIT_ES2_S1_ --------------------------
	.section	.text._Z5SUB_CIdEv7vMatrixIT_ES2_S1_,"ax",@progbits
	.align	128
        .global         _Z5SUB_CIdEv7vMatrixIT_ES2_S1_
        .type           _Z5SUB_CIdEv7vMatrixIT_ES2_S1_,@function
        .size           _Z5SUB_CIdEv7vMatrixIT_ES2_S1_,(.L_x_36 - _Z5SUB_CIdEv7vMatrixIT_ES2_S1_)
        .other          _Z5SUB_CIdEv7vMatrixIT_ES2_S1_,@"STO_CUDA_ENTRY STV_DEFAULT"
_Z5SUB_CIdEv7vMatrixIT_ES2_S1_:
.text._Z5SUB_CIdEv7vMatrixIT_ES2_S1_:
        /* <DEDUP_REMOVED lines=22> */
[----:B0-----:R-:W-:-:S04]  /*0160*/  IMAD.WIDE.U32 R4, R9, UR6, R2 ;  /* 0x0000000609047c25 */ /* 0x001fc8000f8e0002 */
[C---:B------:R-:W-:Y:S01]  /*0170*/  IMAD R5, R9.reuse, UR7, R5 ;  /* 0x0000000709057c24 */ /* 0x040fe2000f8e0205 */
[C---:B-1----:R-:W-:Y:S01]  /*0180*/  LEA R6, P0, R4.reuse, UR8, 0x3 ;  /* 0x0000000804067c11 */ /* 0x042fe2000f8018ff */
[----:B------:R-:W0:Y:S03]  /*0190*/  LDCU.64 UR6, c[0x0][0x3c0] ;  /* 0x00007800ff0677ac */ /* 0x000e260008000a00 */
[----:B------:R-:W-:Y:S01]  /*01a0*/  LEA.HI.X R7, R4, UR9, R5, 0x3, P0 ;  /* 0x0000000904077c11 */ /* 0x000fe200080f1c05 */
[----:B------:R-:W1:Y:S04]  /*01b0*/  LDCU.64 UR8, c[0x0][0x398] ;  /* 0x00007300ff0877ac */ /* 0x000e680008000a00 */
[----:B--2---:R-:W0:Y:S01]  /*01c0*/  LDG.E.64 R4, desc[UR4][R6.64] ;  /* 0x0000000406047981 */ /* 0x004e22000c1e1b00 */
[----:B-1----:R-:W-:-:S04]  /*01d0*/  IMAD.WIDE.U32 R2, R9, UR8, R2 ;  /* 0x0000000809027c25 */ /* 0x002fc8000f8e0002 */
[----:B------:R-:W-:Y:S01]  /*01e0*/  IMAD R9, R9, UR9, R3 ;  /* 0x0000000909097c24 */ /* 0x000fe2000f8e0203 */
[----:B---3--:R-:W-:-:S04]  /*01f0*/  LEA R8, P0, R2, UR10, 0x3 ;  /* 0x0000000a02087c11 */ /* 0x008fc8000f8018ff */
[----:B------:R-:W-:Y:S01]  /*0200*/  LEA.HI.X R9, R2, UR11, R9, 0x3, P0 ;  /* 0x0000000b02097c11 */ /* 0x000fe200080f1c09 */
[----:B0-----:R-:W-:-:S07]  /*0210*/  DADD R4, R4, -UR6 ;  /* 0x8000000604047e29 */ /* 0x001fce0008000000 */
[----:B------:R-:W-:Y:S01]  /*0220*/  STG.E.64 desc[UR4][R8.64], R4 ;  /* 0x0000000408007986 */ /* 0x000fe2000c101b04 */
[----:B------:R-:W-:Y:S05]  /*0230*/  EXIT ;  /* 0x000000000000794d */ /* 0x000fea0003800000 */
.L_x_13:
        /* <DEDUP_REMOVED lines=12> */
.L_x_36:


//--------------------- .text._Z7SIGMOIDIdEv7vMatrixIT_ES2_ --------------------------
	.section	.text._Z7SIGMOIDIdEv7vMatrixIT_ES2_,"ax",@progbits
	.align	128
        .global         _Z7SIGMOIDIdEv7vMatrixIT_ES2_
        .type           _Z7SIGMOIDIdEv7vMatrixIT_ES2_,@function
        .size           _Z7SIGMOIDIdEv7vMatrixIT_ES2_,(.L_x_31 - _Z7SIGMOIDIdEv7vMatrixIT_ES2_)
        .other          _Z7SIGMOIDIdEv7vMatrixIT_ES2_,@"STO_CUDA_ENTRY STV_DEFAULT"
_Z7SIGMOIDIdEv7vMatrixIT_ES2_:
.text._Z7SIGMOIDIdEv7vMatrixIT_ES2_:
        /* <DEDUP_REMOVED lines=31> */
[----:B--2---:R-:W-:Y:S02]  /*01f0*/  DFMA R6, R4, -R6, 6.75539944105574400000e+15 ;  /* 0x433800000406742b */ /* 0x004fe40000000806 */
[----:B------:R-:W-:-:S06]  /*0200*/  DADD R12, -RZ, -R4 ;  /* 0x00000000ff0c7229 */ /* 0x000fcc0000000904 */
[----:B------:R-:W-:-:S04]  /*0210*/  DADD R8, R6, -6.75539944105574400000e+15 ;  /* 0xc338000006087429 */ /* 0x000fc80000000000 */
[----:B------:R-:W-:-:S04]  /*0220*/  FSETP.GEU.AND P0, PT, |R13|, 4.1917929649353027344, PT ;  /* 0x4086232b0d00780b */ /* 0x000fc80003f0e200 */
[----:B------:R-:W-:Y:S01]  /*0230*/  DFMA R10, R8, -UR6, -R4 ;  /* 0x80000006080a7c2b */ /* 0x000fe20008000804 */
[----:B------:R-:W-:Y:S01]  /*0240*/  UMOV UR6, 0x3b39803f ;  /* 0x3b39803f00067882 */ /* 0x000fe20000000000 */
[----:B------:R-:W-:-:S06]  /*0250*/  UMOV UR7, 0x3c7abc9e ;  /* 0x3c7abc9e00077882 */ /* 0x000fcc0000000000 */
[----:B------:R-:W-:Y:S01]  /*0260*/  DFMA R8, R8, -UR6, R10 ;  /* 0x8000000608087c2b */ /* 0x000fe2000800000a */
[----:B------:R-:W-:Y:S01]  /*0270*/  UMOV UR6, 0x69ce2bdf ;  /* 0x69ce2bdf00067882 */ /* 0x000fe20000000000 */
[----:B------:R-:W-:Y:S01]  /*0280*/  IMAD.MOV.U32 R10, RZ, RZ, -0x35dec16 ;  /* 0xfca213eaff0a7424 */ /* 0x000fe200078e00ff */
[----:B------:R-:W-:Y:S01]  /*0290*/  MOV R11, 0x3e928af3 ;  /* 0x3e928af3000b7802 */ /* 0x000fe20000000f00 */
[----:B------:R-:W-:-:S05]  /*02a0*/  UMOV UR7, 0x3e5ade15 ;  /* 0x3e5ade1500077882 */ /* 0x000fca0000000000 */
        /* <DEDUP_REMOVED lines=27> */
[----:B------:R-:W-:Y:S02]  /*0460*/  IMAD R9, R6, 0x100000, R11 ;  /* 0x0010000006097824 */ /* 0x000fe400078e020b */
[----:B------:R-:W-:Y:S01]  /*0470*/  IMAD.MOV.U32 R8, RZ, RZ, R10 ;  /* 0x000000ffff087224 */ /* 0x000fe200078e000a */
[----:B------:R-:W-:Y:S06]  /*0480*/  @!P0 BRA `(.L_x_15) ;  /* 0x0000000000308947 */ /* 0x000fec0003800000 */
[----:B------:R-:W-:Y:S01]  /*0490*/  FSETP.GEU.AND P1, PT, |R13|, 4.2275390625, PT ;  /* 0x408748000d00780b */ /* 0x000fe20003f2e200 */
[C---:B------:R-:W-:Y:S02]  /*04a0*/  DADD R8, -R4.reuse, +INF ;  /* 0x7ff0000004087429 */ /* 0x040fe40000000100 */
[----:B------:R-:W-:-:S08]  /*04b0*/  DSETP.GT.AND P0, PT, R4, RZ, PT ;  /* 0x000000ff0400722a */ /* 0x000fd00003f04000 */
[----:B------:R-:W-:Y:S02]  /*04c0*/  FSEL R8, R8, RZ, !P0 ;  /* 0x000000ff08087208 */ /* 0x000fe40004000000 */
[----:B------:R-:W-:Y:S02]  /*04d0*/  @!P1 LEA.HI R7, R6, R6, RZ, 0x1 ;  /* 0x0000000606079211 */ /* 0x000fe400078f08ff */
[----:B------:R-:W-:Y:S02]  /*04e0*/  FSEL R9, R9, RZ, !P0 ;  /* 0x000000ff09097208 */ /* 0x000fe40004000000 */
[----:B------:R-:W-:-:S05]  /*04f0*/  @!P1 SHF.R.S32.HI R7, RZ, 0x1, R7 ;  /* 0x00000001ff079819 */ /* 0x000fca0000011407 */
[----:B------:R-:W-:Y:S02]  /*0500*/  @!P1 IMAD.IADD R4, R6, 0x1, -R7 ;  /* 0x0000000106049824 */ /* 0x000fe400078e0a07 */
[----:B------:R-:W-:-:S03]  /*0510*/  @!P1 IMAD R11, R7, 0x100000, R11 ;  /* 0x00100000070b9824 */ /* 0x000fc600078e020b */
[----:B------:R-:W-:Y:S02]  /*0520*/  @!P1 LEA R5, R4, 0x3ff00000, 0x14 ;  /* 0x3ff0000004059811 */ /* 0x000fe400078ea0ff */
[----:B------:R-:W-:-:S06]  /*0530*/  @!P1 MOV R4, RZ ;  /* 0x000000ff00049202 */ /* 0x000fcc0000000f00 */
[----:B------:R-:W-:-:S11]  /*0540*/  @!P1 DMUL R8, R10, R4 ;  /* 0x000000040a089228 */ /* 0x000fd60000000000 */
.L_x_15:
[----:B------:R-:W-:Y:S05]  /*0550*/  BSYNC.RECONVERGENT B0 ;  /* 0x0000000000007941 */ /* 0x000fea0003800200 */
.L_x_14:
[----:B------:R-:W-:Y:S01]  /*0560*/  DADD R10, R8, 1 ;  /* 0x3ff00000080a7429 */ /* 0x000fe20000000000 */
[----:B------:R-:W-:Y:S05]  /*0570*/  BSSY.RECONVERGENT B0, `(.L_x_16) ;  /* 0x000000e000007945 */ /* 0x000fea0003800200 */
[----:B------:R-:W0:Y:S04]  /*0580*/  MUFU.RCP64H R5, R11 ;  /* 0x0000000b00057308 */ /* 0x000e280000001800 */
[----:B------:R-:W-:-:S05]  /*0590*/  VIADD R4, R11, 0x300402 ;  /* 0x003004020b047836 */ /* 0x000fca0000000000 */
[----:B------:R-:W-:Y:S01]  /*05a0*/  FSETP.GEU.AND P0, PT, |R4|, 5.8789094863358348022e-39, PT ;  /* 0x004004020400780b */ /* 0x000fe20003f0e200 */
[----:B0-----:R-:W-:-:S08]  /*05b0*/  DFMA R6, -R10, R4, 1 ;  /* 0x3ff000000a06742b */ /* 0x001fd00000000104 */
[----:B------:R-:W-:-:S08]  /*05c0*/  DFMA R6, R6, R6, R6 ;  /* 0x000000060606722b */ /* 0x000fd00000000006 */
[----:B------:R-:W-:-:S08]  /*05d0*/  DFMA R6, R4, R6, R4 ;  /* 0x000000060406722b */ /* 0x000fd00000000004 */
[----:B------:R-:W-:-:S08]  /*05e0*/  DFMA R8, -R10, R6, 1 ;  /* 0x3ff000000a08742b */ /* 0x000fd00000000106 */
[----:B------:R-:W-:Y:S01]  /*05f0*/  DFMA R6, R6, R8, R6 ;  /* 0x000000080606722b */ /* 0x000fe20000000006 */
[----:B------:R-:W-:Y:S10]  /*0600*/  @P0 BRA `(.L_x_17) ;  /* 0x0000000000100947 */ /* 0x000ff40003800000 */
[----:B------:R-:W-:-:S05]  /*0610*/  LOP3.LUT R4, R11, 0x7fffffff, RZ, 0xc0, !PT ;  /* 0x7fffffff0b047812 */ /* 0x000fca00078ec0ff */
[----:B------:R-:W-:Y:S01]  /*0620*/  VIADD R5, R4, 0xfff00000 ;  /* 0xfff0000004057836 */ /* 0x000fe20000000000 */
[----:B------:R-:W-:-:S07]  /*0630*/  MOV R4, 0x650 ;  /* 0x0000065000047802 */ /* 0x000fce0000000f00 */
[----:B------:R-:W-:Y:S05]  /*0640*/  CALL.REL.NOINC `($__internal_1_$__cuda_sm20_dblrcp_rn_slowpath_v3) ;  /* 0x0000000000247944 */ /* 0x000fea0003c00000 */
.L_x_17:
[----:B------:R-:W-:Y:S05]  /*0650*/  BSYNC.RECONVERGENT B0 ;  /* 0x0000000000007941 */ /* 0x000fea0003800200 */
.L_x_16:
        /* <DEDUP_REMOVED lines=8> */
        .weak           $__internal_1_$__cuda_sm20_dblrcp_rn_slowpath_v3
        .type           $__internal_1_$__cuda_sm20_dblrcp_rn_slowpath_v3,@function
        .size           $__internal_1_$__cuda_sm20_dblrcp_rn_slowpath_v3,(.L_x_31 - $__internal_1_$__cuda_sm20_dblrcp_rn_slowpath_v3)
$__internal_1_$__cuda_sm20_dblrcp_rn_slowpath_v3:
[----:B------:R-:W-:Y:S01]  /*06e0*/  IMAD.MOV.U32 R6, RZ, RZ, R10 ;  /* 0x000000ffff067224 */ /* 0x000fe200078e000a */
[----:B------:R-:W-:Y:S01]  /*06f0*/  MOV R7, R11 ;  /* 0x0000000b00077202 */ /* 0x000fe20000000f00 */
[----:B------:R-:W-:Y:S05]  /*0700*/  BSSY.RECONVERGENT B1, `(.L_x_18) ;  /* 0x0000025000017945 */ /* 0x000fea0003800200 */
[----:B------:R-:W-:-:S14]  /*0710*/  DSETP.GTU.AND P0, PT, |R6|, +INF , PT ;  /* 0x7ff000000600742a */ /* 0x000fdc0003f0c200 */
[----:B------:R-:W-:Y:S05]  /*0720*/  @P0 BRA `(.L_x_19) ;  /* 0x0000000000800947 */ /* 0x000fea0003800000 */
[----:B------:R-:W-:-:S05]  /*0730*/  LOP3.LUT R10, R11, 0x7fffffff, RZ, 0xc0, !PT ;  /* 0x7fffffff0b0a7812 */ /* 0x000fca00078ec0ff */
[----:B------:R-:W-:-:S05]  /*0740*/  VIADD R8, R10, 0xffffffff ;  /* 0xffffffff0a087836 */ /* 0x000fca0000000000 */
[----:B------:R-:W-:-:S13]  /*0750*/  ISETP.GE.U32.AND P0, PT, R8, 0x7fefffff, PT ;  /* 0x7fefffff0800780c */ /* 0x000fda0003f06070 */
[----:B------:R-:W-:Y:S01]  /*0760*/  @P0 LOP3.LUT R9, R7, 0x7ff00000, RZ, 0x3c, !PT ;  /* 0x7ff0000007090812 */ /* 0x000fe200078e3cff */
[----:B------:R-:W-:Y:S01]  /*0770*/  @P0 IMAD.MOV.U32 R8, RZ, RZ, RZ ;  /* 0x000000ffff080224 */ /* 0x000fe200078e00ff */
[----:B------:R-:W-:Y:S06]  /*0780*/  @P0 BRA `(.L_x_20) ;  /* 0x0000000000700947 */ /* 0x000fec0003800000 */
[----:B------:R-:W-:-:S13]  /*0790*/  ISETP.GE.U32.AND P0, PT, R10, 0x1000001, PT ;  /* 0x010000010a00780c */ /* 0x000fda0003f06070 */
[----:B------:R-:W-:Y:S05]  /*07a0*/  @!P0 BRA `(.L_x_21) ;  /* 0x0000000000388947 */ /* 0x000fea0003800000 */
[----:B------:R-:W-:Y:S01]  /*07b0*/  VIADD R9, R7, 0xc0200000 ;  /* 0xc020000007097836 */ /* 0x000fe20000000000 */
[----:B------:R-:W-:Y:S01]  /*07c0*/  MOV R8, R6 ;  /* 0x0000000600087202 */ /* 0x000fe20000000f00 */
[----:B------:R-:W-:Y:S02]  /*07d0*/  IMAD.MOV.U32 R10, RZ, RZ, R5 ;  /* 0x000000ffff0a7224 */ /* 0x000fe400078e0005 */
[----:B------:R-:W0:Y:S04]  /*07e0*/  MUFU.RCP64H R11, R9 ;  /* 0x00000009000b7308 */ /* 0x000e280000001800 */
[----:B0-----:R-:W-:-:S08]  /*07f0*/  DFMA R12, -R8, R10, 1 ;  /* 0x3ff00000080c742b */ /* 0x001fd0000000010a */
[----:B------:R-:W-:-:S08]  /*0800*/  DFMA R12, R12, R12, R12 ;  /* 0x0000000c0c0c722b */ /* 0x000fd0000000000c */
[----:B------:R-:W-:-:S08]  /*0810*/  DFMA R12, R10, R12, R10 ;  /* 0x0000000c0a0c722b */ /* 0x000fd0000000000a */
[----:B------:R-:W-:-:S08]  /*0820*/  DFMA R10, -R8, R12, 1 ;  /* 0x3ff00000080a742b */ /* 0x000fd0000000010c */
[----:B------:R-:W-:-:S08]  /*0830*/  DFMA R10, R12, R10, R12 ;  /* 0x0000000a0c0a722b */ /* 0x000fd0000000000c */
[----:B------:R-:W-:-:S08]  /*0840*/  DMUL R10, R10, 2.2250738585072013831e-308 ;  /* 0x001000000a0a7828 */ /* 0x000fd00000000000 */
[----:B------:R-:W-:-:S08]  /*0850*/  DFMA R6, -R6, R10, 1 ;  /* 0x3ff000000606742b */ /* 0x000fd0000000010a */
[----:B------:R-:W-:-:S08]  /*0860*/  DFMA R6, R6, R6, R6 ;  /* 0x000000060606722b */ /* 0x000fd00000000006 */
[----:B------:R-:W-:Y:S01]  /*0870*/  DFMA R8, R10, R6, R10 ;  /* 0x000000060a08722b */ /* 0x000fe2000000000a */
[----:B------:R-:W-:Y:S10]  /*0880*/  BRA `(.L_x_20) ;  /* 0x0000000000307947 */ /* 0x000ff40003800000 */
.L_x_21:
[----:B------:R-:W-:Y:S01]  /*0890*/  DMUL R6, R6, 8.11296384146066816958e+31 ;  /* 0x4690000006067828 */ /* 0x000fe20000000000 */
[----:B------:R-:W-:-:S05]  /*08a0*/  IMAD.MOV.U32 R8, RZ, RZ, R5 ;  /* 0x000000ffff087224 */ /* 0x000fca00078e0005 */
[----:B------:R-:W0:Y:S02]  /*08b0*/  MUFU.RCP64H R9, R7 ;  /* 0x0000000700097308 */ /* 0x000e240000001800 */
[----:B0-----:R-:W-:-:S08]  /*08c0*/  DFMA R10, -R6, R8, 1 ;  /* 0x3ff00000060a742b */ /* 0x001fd00000000108 */
[----:B------:R-:W-:-:S08]  /*08d0*/  DFMA R10, R10, R10, R10 ;  /* 0x0000000a0a0a722b */ /* 0x000fd0000000000a */
[----:B------:R-:W-:-:S08]  /*08e0*/  DFMA R10, R8, R10, R8 ;  /* 0x0000000a080a722b */ /* 0x000fd00000000008 */
[----:B------:R-:W-:-:S08]  /*08f0*/  DFMA R8, -R6, R10, 1 ;  /* 0x3ff000000608742b */ /* 0x000fd0000000010a */
[----:B------:R-:W-:-:S08]  /*0900*/  DFMA R8, R10, R8, R10 ;  /* 0x000000080a08722b */ /* 0x000fd0000000000a */
[----:B------:R-:W-:Y:S01]  /*0910*/  DMUL R8, R8, 8.11296384146066816958e+31 ;  /* 0x4690000008087828 */ /* 0x000fe20000000000 */
[----:B------:R-:W-:Y:S10]  /*0920*/  BRA `(.L_x_20) ;  /* 0x0000000000087947 */ /* 0x000ff40003800000 */
.L_x_19:
[----:B------:R-:W-:Y:S01]  /*0930*/  LOP3.LUT R9, R7, 0x80000, RZ, 0xfc, !PT ;  /* 0x0008000007097812 */ /* 0x000fe200078efcff */
[----:B------:R-:W-:-:S07]  /*0940*/  IMAD.MOV.U32 R8, RZ, RZ, R6 ;  /* 0x000000ffff087224 */ /* 0x000fce00078e0006 */
.L_x_20:
[----:B------:R-:W-:Y:S05]  /*0950*/  BSYNC.RECONVERGENT B1 ;  /* 0x0000000000017941 */ /* 0x000fea0003800200 */
.L_x_18:
[----:B------:R-:W-:Y:S01]  /*0960*/  IMAD.MOV.U32 R5, RZ, RZ, 0x0 ;  /* 0x00000000ff057424 */ /* 0x000fe200078e00ff */
[----:B------:R-:W-:Y:S01]  /*0970*/  MOV R6, R8 ;  /* 0x0000000800067202 */ /* 0x000fe20000000f00 */
[----:B------:R-:W-:Y:S02]  /*0980*/  IMAD.MOV.U32 R7, RZ, RZ, R9 ;  /* 0x000000ffff077224 */ /* 0x000fe400078e0009 */
[----:B------:R-:W-:Y:S05]  /*0990*/  RET.REL.NODEC R4 `(_Z7SIGMOIDIdEv7vMatrixIT_ES2_) ;  /* 0xfffffff404987950 */ /* 0x000fea0003c3ffff */
.L_x_22:
        /* <DEDUP_REMOVED lines=14> */
.L_x_31:


//--------------------- .text._Z3ADDIdEv7vMatrixIT_ES2_6vArrayIS1_E --------------------------
	.section	.text._Z3ADDIdEv7vMatrixIT_ES2_6vArrayIS1_E,"ax",@progbits
	.align	128
        .global         _Z3ADDIdEv7vMatrixIT_ES2_6vArrayIS1_E
        .type           _Z3ADDIdEv7vMatrixIT_ES2_6vArrayIS1_E,@function
        .size           _Z3ADDIdEv7vMatrixIT_ES2_6vArrayIS1_E,(.L_x_38 - _Z3ADDIdEv7vMatrixIT_ES2_6vArrayIS1_E)
        .other          _Z3ADDIdEv7vMatrixIT_ES2_6vArrayIS1_E,@"STO_CUDA_ENTRY STV_DEFAULT"
_Z3ADDIdEv7vMatrixIT_ES2_6vArrayIS1_E:
.text._Z3ADDIdEv7vMatrixIT_ES2_6vArrayIS1_E:
        /* <DEDUP_REMOVED lines=24> */
[----:B-1----:R-:W-:Y:S01]  /*0180*/  LEA R6, P1, R2, UR10, 0x3 ;  /* 0x0000000a02067c11 */ /* 0x002fe2000f8218ff */
[----:B------:R-:W0:Y:S01]  /*0190*/  LDCU.64 UR6, c[0x0][0x398] ;  /* 0x00007300ff0677ac */ /* 0x000e220008000a00 */
[----:B--2---:R-:W-:Y:S02]  /*01a0*/  LEA R8, P0, R4, UR8, 0x3 ;  /* 0x0000000804087c11 */ /* 0x004fe4000f8018ff */
[----:B------:R-:W-:Y:S02]  /*01b0*/  LEA.HI.X R7, R2, UR11, R3, 0x3, P1 ;  /* 0x0000000b02077c11 */ /* 0x000fe400088f1c03 */
[----:B------:R-:W-:Y:S01]  /*01c0*/  LEA.HI.X R9, R4, UR9, R5, 0x3, P0 ;  /* 0x0000000904097c11 */ /* 0x000fe200080f1c05 */
[----:B------:R-:W1:Y:S03]  /*01d0*/  LDCU.64 UR8, c[0x0][0x380] ;  /* 0x00007000ff0877ac */ /* 0x000e660008000a00 */
[----:B---3--:R-:W2:Y:S04]  /*01e0*/  LDG.E.64 R6, desc[UR4][R6.64] ;  /* 0x0000000406067981 */ /* 0x008ea8000c1e1b00 */
        /* <DEDUP_REMOVED lines=8> */
.L_x_23:
        /* <DEDUP_REMOVED lines=9> */
.L_x_38:


//--------------------- .text._Z3DOTIdEv7vMatrixIT_ES2_S2_m --------------------------
	.section	.text._Z3DOTIdEv7vMatrixIT_ES2_S2_m,"ax",@progbits
	.align	128
        .global         _Z3DOTIdEv7vMatrixIT_ES2_S2_m
        .type           _Z3DOTIdEv7vMatrixIT_ES2_S2_m,@function
        .size           _Z3DOTIdEv7vMatrixIT_ES2_S2_m,(.L_x_39 - _Z3DOTIdEv7vMatrixIT_ES2_S2_m)
        .other          _Z3DOTIdEv7vMatrixIT_ES2_S2_m,@"STO_CUDA_ENTRY STV_DEFAULT"
_Z3DOTIdEv7vMatrixIT_ES2_S2_m:
.text._Z3DOTIdEv7vMatrixIT_ES2_S2_m:
        /* <DEDUP_REMOVED lines=19> */
[----:B------:R-:W-:Y:S01]  /*0130*/  CS2R R24, SRZ ;  /* 0x0000000000187805 */ /* 0x000fe2000001ff00 */
[----:B------:R-:W1:Y:S01]  /*0140*/  LDCU.64 UR10, c[0x0][0x358] ;  /* 0x00006b00ff0a77ac */ /* 0x000e620008000a00 */
[----:B0-----:R-:W-:-:S04]  /*0150*/  UISETP.NE.U32.AND UP0, UPT, UR8, URZ, UPT ;  /* 0x000000ff0800728c */ /* 0x001fc8000bf05070 */
[----:B------:R-:W-:-:S09]  /*0160*/  UISETP.NE.AND.EX UP0, UPT, UR9, URZ, UPT, UP0 ;  /* 0x000000ff0900728c */ /* 0x000fd2000bf05300 */
[----:B-1----:R-:W-:Y:S05]  /*0170*/  BRA.U !UP0, `(.L_x_24) ;  /* 0x0000000908947547 */ /* 0x002fea000b800000 */
[----:B------:R-:W0:Y:S01]  /*0180*/  LDCU.64 UR4, c[0x0][0x3b8] ;  /* 0x00007700ff0477ac */ /* 0x000e220008000a00 */
[----:B------:R-:W1:Y:S01]  /*0190*/  LDC.64 R8, c[0x0][0x3d8] ;  /* 0x0000f600ff087b82 */ /* 0x000e620000000a00 */
[----:B------:R-:W-:Y:S01]  /*01a0*/  CS2R R24, SRZ ;  /* 0x0000000000187805 */ /* 0x000fe2000001ff00 */
[----:B------:R-:W-:Y:S02]  /*01b0*/  UISETP.GE.U32.AND UP1, UPT, UR8, 0x8, UPT ;  /* 0x000000080800788c */ /* 0x000fe4000bf26070 */
[----:B------:R-:W-:Y:S02]  /*01c0*/  ULOP3.LUT UR12, UR8, 0x7, URZ, 0xc0, !UPT ;  /* 0x00000007080c7892 */ /* 0x000fe4000f8ec0ff */
[----:B------:R-:W-:Y:S02]  /*01d0*/  UISETP.GE.U32.AND.EX UP1, UPT, UR9, URZ, UPT, UP1 ;  /* 0x000000ff0900728c */ /* 0x000fe4000bf26110 */
[----:B------:R-:W-:-:S04]  /*01e0*/  UISETP.NE.U32.AND UP0, UPT, UR12, URZ, UPT ;  /* 0x000000ff0c00728c */ /* 0x000fc8000bf05070 */
[----:B------:R-:W-:Y:S01]  /*01f0*/  UISETP.NE.AND.EX UP0, UPT, URZ, URZ, UPT, UP0 ;  /* 0x000000ffff00728c */ /* 0x000fe2000bf05300 */
[----:B0-----:R-:W-:Y:S01]  /*0200*/  IMAD.WIDE.U32 R6, R0, UR4, RZ ;  /* 0x0000000400067c25 */ /* 0x001fe2000f8e00ff */
[----:B------:R-:W-:-:S03]  /*0210*/  UMOV UR4, URZ ;  /* 0x000000ff00047c82 */ /* 0x000fc60008000000 */
[----:B------:R-:W-:Y:S01]  /*0220*/  IMAD R2, R0, UR5, R7 ;  /* 0x0000000500027c24 */ /* 0x000fe2000f8e0207 */
[----:B------:R-:W-:Y:S01]  /*0230*/  UMOV UR5, URZ ;  /* 0x000000ff00057c82 */ /* 0x000fe20008000000 */
[----:B------:R-:W-:Y:S05]  /*0240*/  BRA.U !UP1, `(.L_x_25) ;  /* 0x0000000509087547 */ /* 0x000fea000b800000 */
[----:B------:R-:W0:Y:S01]  /*0250*/  LDCU.64 UR14, c[0x0][0x3a0] ;  /* 0x00007400ff0e77ac */ /* 0x000e220008000a00 */
[C---:B-1----:R-:W-:Y:S01]  /*0260*/  IMAD.WIDE.U32 R4, R8.reuse, 0x8, RZ ;  /* 0x0000000808047825 */ /* 0x042fe200078e00ff */
[----:B------:R-:W-:Y:S02]  /*0270*/  SHF.L.U64.HI R27, R8, 0x6, R9 ;  /* 0x00000006081b7819 */ /* 0x000fe40000010209 */
[----:B------:R-:W-:Y:S01]  /*0280*/  CS2R R24, SRZ ;  /* 0x0000000000187805 */ /* 0x000fe2000001ff00 */
[----:B------:R-:W1:Y:S01]  /*0290*/  LDCU.64 UR6, c[0x0][0x3c0] ;  /* 0x00007800ff0677ac */ /* 0x000e620008000a00 */
[----:B------:R-:W-:Y:S01]  /*02a0*/  IMAD.SHL.U32 R29, R9, 0x8, RZ ;  /* 0x00000008091d7824 */ /* 0x000fe200078e00ff */
[----:B------:R-:W2:Y:S03]  /*02b0*/  LDCU UR5, c[0x0][0x3e4] ;  /* 0x00007c80ff0577ac */ /* 0x000ea60008000800 */
[----:B------:R-:W-:Y:S01]  /*02c0*/  IMAD.IADD R29, R5, 0x1, R29 ;  /* 0x00000001051d7824 */ /* 0x000fe200078e021d */
[----:B------:R-:W-:Y:S01]  /*02d0*/  ULOP3.LUT UR4, UR8, 0xfffffff8, URZ, 0xc0, !UPT ;  /* 0xfffffff808047892 */ /* 0x000fe2000f8ec0ff */
[----:B0-----:R-:W-:-:S04]  /*02e0*/  LEA R12, P0, R6, UR14, 0x3 ;  /* 0x0000000e060c7c11 */ /* 0x001fc8000f8018ff */
[----:B------:R-:W-:Y:S02]  /*02f0*/  LEA.HI.X R13, R6, UR15, R2, 0x3, P0 ;  /* 0x0000000f060d7c11 */ /* 0x000fe400080f1c02 */
[----:B------:R-:W-:Y:S02]  /*0300*/  IADD3 R12, P1, PT, R12, 0x20, RZ ;  /* 0x000000200c0c7810 */ /* 0x000fe40007f3e0ff */
[C---:B-1----:R-:W-:Y:S01]  /*0310*/  LEA R3, P0, R10.reuse, UR6, 0x3 ;  /* 0x000000060a037c11 */ /* 0x042fe2000f8018ff */
[----:B------:R-:W-:Y:S02]  /*0320*/  UMOV UR6, UR4 ;  /* 0x0000000400067c82 */ /* 0x000fe40008000000 */
[----:B------:R-:W-:Y:S01]  /*0330*/  IMAD.X R13, RZ, RZ, R13, P1 ;  /* 0x000000ffff0d7224 */ /* 0x000fe200008e060d */
[----:B------:R-:W-:Y:S01]  /*0340*/  LEA.HI.X R26, R10, UR7, R11, 0x3, P0 ;  /* 0x000000070a1a7c11 */ /* 0x000fe200080f1c0b */
[----:B--2---:R-:W-:-:S08]  /*0350*/  UMOV UR7, UR5 ;  /* 0x0000000500077c82 */ /* 0x004fd00008000000 */
.L_x_26:
[----:B------:R-:W-:Y:S01]  /*0360*/  IMAD.MOV.U32 R16, RZ, RZ, R3 ;  /* 0x000000ffff107224 */ /* 0x000fe200078e0003 */
[----:B------:R-:W-:Y:S01]  /*0370*/  IADD3 R18, P0, PT, R3, R4, RZ ;  /* 0x0000000403127210 */ /* 0x000fe20007f1e0ff */
[----:B------:R-:W-:Y:S01]  /*0380*/  IMAD.MOV.U32 R17, RZ, RZ, R26 ;  /* 0x000000ffff117224 */ /* 0x000fe200078e001a */
[----:B------:R-:W2:Y:S04]  /*0390*/  LDG.E.64 R20, desc[UR10][R12.64+-0x20] ;  /* 0xffffe00a0c147981 */ /* 0x000ea8000c1e1b00 */
[----:B------:R-:W2:Y:S01]  /*03a0*/  LDG.E.64 R14, desc[UR10][R16.64] ;  /* 0x0000000a100e7981 */ /* 0x000ea2000c1e1b00 */
[----:B------:R-:W-:-:S05]  /*03b0*/  IMAD.X R19, R26, 0x1, R29, P0 ;  /* 0x000000011a137824 */ /* 0x000fca00000e061d */
[----:B------:R-:W3:Y:S04]  /*03c0*/  LDG.E.64 R22, desc[UR10][R18.64] ;  /* 0x0000000a12167981 */ /* 0x000ee8000c1e1b00 */
[----:B------:R-:W3:Y:S01]  /*03d0*/  LDG.E.64 R16, desc[UR10][R12.64+-0x18] ;  /* 0xffffe80a0c107981 */ /* 0x000ee2000c1e1b00 */
[----:B--2---:R-:W-:Y:S01]  /*03e0*/  DFMA R20, R20, R14, R24 ;  /* 0x0000000e1414722b */ /* 0x004fe20000000018 */
[----:B------:R-:W-:-:S05]  /*03f0*/  IADD3 R14, P0, PT, R18, R4, RZ ;  /* 0x00000004120e7210 */ /* 0x000fca0007f1e0ff */
[--C-:B------:R-:W-:Y:S01]  /*0400*/  IMAD.X R15, R19, 0x1, R29.reuse, P0 ;  /* 0x00000001130f7824 */ /* 0x100fe200000e061d */
[-C--:B------:R-:W-:Y:S01]  /*0410*/  IADD3 R24, P0, PT, R14, R4.reuse, RZ ;  /* 0x000000040e187210 */ /* 0x080fe20007f1e0ff */
[----:B---3--:R-:W-:Y:S02]  /*0420*/  DFMA R22, R16, R22, R20 ;  /* 0x000000161016722b */ /* 0x008fe40000000014 */
[----:B------:R-:W2:Y:S02]  /*0430*/  LDG.E.64 R20, desc[UR10][R12.64+-0x10] ;  /* 0xfffff00a0c147981 */ /* 0x000ea4000c1e1b00 */
[----:B------:R-:W-:Y:S02]  /*0440*/  IMAD.X R25, R15, 0x1, R29, P0 ;  /* 0x000000010f197824 */ /* 0x000fe400000e061d */
[----:B------:R-:W2:Y:S04]  /*0450*/  LDG.E.64 R18, desc[UR10][R14.64] ;  /* 0x0000000a0e127981 */ /* 0x000ea8000c1e1b00 */
[----:B------:R-:W3:Y:S04]  /*0460*/  LDG.E.64 R16, desc[UR10][R12.64+-0x8] ;  /* 0xfffff80a0c107981 */ /* 0x000ee8000c1e1b00 */
[----:B------:R-:W3:Y:S01]  /*0470*/  LDG.E.64 R14, desc[UR10][R24.64] ;  /* 0x0000000a180e7981 */ /* 0x000ee2000c1e1b00 */
[----:B--2---:R-:W-:Y:S01]  /*0480*/  DFMA R18, R20, R18, R22 ;  /* 0x000000121412722b */ /* 0x004fe20000000016 */
[----:B------:R-:W-:-:S05]  /*0490*/  IADD3 R22, P0, PT, R24, R4, RZ ;  /* 0x0000000418167210 */ /* 0x000fca0007f1e0ff */
[--C-:B------:R-:W-:Y:S02]  /*04a0*/  IMAD.X R23, R25, 0x1, R29.reuse, P0 ;  /* 0x0000000119177824 */ /* 0x100fe400000e061d */
[----:B------:R-:W2:Y:S01]  /*04b0*/  LDG.E.64 R24, desc[UR10][R12.64+0x8] ;  /* 0x0000080a0c187981 */ /* 0x000ea2000c1e1b00 */
[----:B---3--:R-:W-:Y:S01]  /*04c0*/  DFMA R14, R16, R14, R18 ;  /* 0x0000000e100e722b */ /* 0x008fe20000000012 */
[----:B------:R-:W-:Y:S02]  /*04d0*/  IADD3 R16, P0, PT, R22, R4, RZ ;  /* 0x0000000416107210 */ /* 0x000fe40007f1e0ff */
[----:B------:R-:W3:Y:S04]  /*04e0*/  LDG.E.64 R18, desc[UR10][R12.64] ;  /* 0x0000000a0c127981 */ /* 0x000ee8000c1e1b00 */
[----:B------:R-:W3:Y:S01]  /*04f0*/  LDG.E.64 R20, desc[UR10][R22.64] ;  /* 0x0000000a16147981 */ /* 0x000ee2000c1e1b00 */
[----:B------:R-:W-:-:S05]  /*0500*/  IMAD.X R17, R23, 0x1, R29, P0 ;  /* 0x0000000117117824 */ /* 0x000fca00000e061d */
[----:B------:R-:W2:Y:S01]  /*0510*/  LDG.E.64 R22, desc[UR10][R16.64] ;  /* 0x0000000a10167981 */ /* 0x000ea2000c1e1b00 */
[----:B---3--:R-:W-:Y:S01]  /*0520*/  DFMA R18, R18, R20, R14 ;  /* 0x000000141212722b */ /* 0x008fe2000000000e */
[----:B------:R-:W-:-:S05]  /*0530*/  IADD3 R14, P0, PT, R16, R4, RZ ;  /* 0x00000004100e7210 */ /* 0x000fca0007f1e0ff */
[--C-:B------:R-:W-:Y:S02]  /*0540*/  IMAD.X R15, R17, 0x1, R29.reuse, P0 ;  /* 0x00000001110f7824 */ /* 0x100fe400000e061d */
[----:B------:R-:W3:Y:S01]  /*0550*/  LDG.E.64 R16, desc[UR10][R12.64+0x18] ;  /* 0x0000180a0c107981 */ /* 0x000ee2000c1e1b00 */
[----:B--2---:R-:W-:Y:S01]  /*0560*/  DFMA R22, R24, R22, R18 ;  /* 0x000000161816722b */ /* 0x004fe20000000012 */
[----:B------:R-:W-:Y:S02]  /*0570*/  IADD3 R18, P0, PT, R14, R4, RZ ;  /* 0x000000040e127210 */ /* 0x000fe40007f1e0ff */
[----:B------:R0:W2:Y:S04]  /*0580*/  LDG.E.64 R24, desc[UR10][R12.64+0x10] ;  /* 0x0000100a0c187981 */ /* 0x0000a8000c1e1b00 */
[----:B------:R-:W2:Y:S01]  /*0590*/  LDG.E.64 R20, desc[UR10][R14.64] ;  /* 0x0000000a0e147981 */ /* 0x000ea2000c1e1b00 */
[----:B------:R-:W-:-:S06]  /*05a0*/  IMAD.X R19, R15, 0x1, R29, P0 ;  /* 0x000000010f137824 */ /* 0x000fcc00000e061d */
[----:B------:R-:W3:Y:S01]  /*05b0*/  LDG.E.64 R18, desc[UR10][R18.64] ;  /* 0x0000000a12127981 */ /* 0x000ee2000c1e1b00 */
[----:B------:R-:W-:-:S04]  /*05c0*/  UIADD3 UR6, UP1, UPT, UR6, -0x8, URZ ;  /* 0xfffffff806067890 */ /* 0x000fc8000ff3e0ff */
[----:B------:R-:W-:Y:S02]  /*05d0*/  UIADD3.X UR7, UPT, UPT, UR7, -0x1, URZ, UP1, !UPT ;  /* 0xffffffff07077890 */ /* 0x000fe40008ffe4ff */
[----:B------:R-:W-:-:S04]  /*05e0*/  UISETP.NE.U32.AND UP1, UPT, UR6, URZ, UPT ;  /* 0x000000ff0600728c */ /* 0x000fc8000bf25070 */
[----:B------:R-:W-:Y:S01]  /*05f0*/  UISETP.NE.AND.EX UP1, UPT, UR7, URZ, UPT, UP1 ;  /* 0x000000ff0700728c */ /* 0x000fe2000bf25310 */
[----:B------:R-:W-:Y:S02]  /*0600*/  LEA R3, P0, R8, R3, 0x6 ;  /* 0x0000000308037211 */ /* 0x000fe400078030ff */
[----:B0-----:R-:W-:-:S03]  /*0610*/  IADD3 R12, P1, PT, R12, 0x40, RZ ;  /* 0x000000400c0c7810 */ /* 0x001fc60007f3e0ff */
[----:B------:R-:W-:Y:S02]  /*0620*/  IMAD.X R26, R26, 0x1, R27, P0 ;  /* 0x000000011a1a7824 */ /* 0x000fe400000e061b */
[----:B------:R-:W-:Y:S01]  /*0630*/  IMAD.X R13, RZ, RZ, R13, P1 ;  /* 0x000000ffff0d7224 */ /* 0x000fe200008e060d */
[----:B--2---:R-:W-:-:S08]  /*0640*/  DFMA R24, R24, R20, R22 ;  /* 0x000000141818722b */ /* 0x004fd00000000016 */
[----:B---3--:R-:W-:Y:S01]  /*0650*/  DFMA R24, R16, R18, R24 ;  /* 0x000000121018722b */ /* 0x008fe20000000018 */
[----:B------:R-:W-:Y:S10]  /*0660*/  BRA.U UP1, `(.L_x_26) ;  /* 0xfffffffd013c7547 */ /* 0x000ff4000b83ffff */
.L_x_25:
[----:B------:R-:W-:Y:S05]  /*0670*/  BRA.U !UP0, `(.L_x_24) ;  /* 0x0000000508547547 */ /* 0x000fea000b800000 */
[----:B------:R-:W-:Y:S02]  /*0680*/  UISETP.GE.U32.AND UP1, UPT, UR12, 0x4, UPT ;  /* 0x000000040c00788c */ /* 0x000fe4000bf26070 */
[----:B------:R-:W-:Y:S02]  /*0690*/  ULOP3.LUT UR7, UR8, 0x3, URZ, 0xc0, !UPT ;  /* 0x0000000308077892 */ /* 0x000fe4000f8ec0ff */
[----:B------:R-:W-:Y:S02]  /*06a0*/  UISETP.GE.U32.AND.EX UP1, UPT, URZ, URZ, UPT, UP1 ;  /* 0x000000ffff00728c */ /* 0x000fe4000bf26110 */
[----:B------:R-:W-:-:S04]  /*06b0*/  UISETP.NE.U32.AND UP0, UPT, UR7, URZ, UPT ;  /* 0x000000ff0700728c */ /* 0x000fc8000bf05070 */
[----:B------:R-:W-:-:S03]  /*06c0*/  UISETP.NE.AND.EX UP0, UPT, URZ, URZ, UPT, UP0 ;  /* 0x000000ffff00728c */ /* 0x000fc6000bf05300 */
[----:B------:R-:W-:Y:S08]  /*06d0*/  BRA.U !UP1, `(.L_x_27) ;  /* 0x0000000109887547 */ /* 0x000ff0000b800000 */
[----:B------:R-:W0:Y:S01]  /*06e0*/  LDCU.64 UR14, c[0x0][0x3c0] ;  /* 0x00007800ff0e77ac */ /* 0x000e220008000a00 */
[----:B-1----:R-:W-:Y:S01]  /*06f0*/  IMAD R4, R8, UR5, RZ ;  /* 0x0000000508047c24 */ /* 0x002fe2000f8e02ff */
[----:B------:R-:W-:Y:S01]  /*0700*/  IADD3 R5, P1, PT, R6, UR4, RZ ;  /* 0x0000000406057c10 */ /* 0x000fe2000ff3e0ff */
[----:B------:R-:W-:Y:S01]  /*0710*/  IMAD.WIDE.U32 R12, R8, UR4, R10 ;  /* 0x00000004080c7c25 */ /* 0x000fe2000f8e000a */
[----:B------:R-:W1:Y:S02]  /*0720*/  LDCU.64 UR12, c[0x0][0x3a0] ;  /* 0x00007400ff0c77ac */ /* 0x000e640008000a00 */
[----:B------:R-:W-:Y:S01]  /*0730*/  IADD3.X R14, PT, PT, R2, UR5, RZ, P1, !PT ;  /* 0x00000005020e7c10 */ /* 0x000fe20008ffe4ff */
[----:B------:R-:W-:-:S04]  /*0740*/  IMAD R3, R9, UR4, R4 ;  /* 0x0000000409037c24 */ /* 0x000fc8000f8e0204 */
[----:B------:R-:W-:Y:S01]  /*0750*/  IMAD.IADD R3, R13, 0x1, R3 ;  /* 0x000000010d037824 */ /* 0x000fe200078e0203 */
[C---:B0-----:R-:W-:Y:S02]  /*0760*/  LEA R28, P0, R12.reuse, UR14, 0x3 ;  /* 0x0000000e0c1c7c11 */ /* 0x041fe4000f8018ff */
[C---:B-1----:R-:W-:Y:S02]  /*0770*/  LEA R4, P1, R5.reuse, UR12, 0x3 ;  /* 0x0000000c05047c11 */ /* 0x042fe4000f8218ff */
[----:B------:R-:W-:Y:S02]  /*0780*/  LEA.HI.X R29, R12, UR15, R3, 0x3, P0 ;  /* 0x0000000f0c1d7c11 */ /* 0x000fe400080f1c03 */
[----:B------:R-:W-:-:S03]  /*0790*/  LEA.HI.X R5, R5, UR13, R14, 0x3, P1 ;  /* 0x0000000d05057c11 */ /* 0x000fc600088f1c0e */
[----:B------:R-:W2:Y:S04]  /*07a0*/  LDG.E.64 R18, desc[UR10][R28.64] ;  /* 0x0000000a1c127981 */ /* 0x000ea8000c1e1b00 */
[----:B------:R-:W2:Y:S01]  /*07b0*/  LDG.E.64 R20, desc[UR10][R4.64] ;  /* 0x0000000a04147981 */ /* 0x000ea2000c1e1b00 */
[C---:B------:R-:W-:Y:S01]  /*07c0*/  IMAD.SHL.U32 R27, R8.reuse, 0x8, RZ ;  /* 0x00000008081b7824 */ /* 0x040fe200078e00ff */
[----:B------:R-:W-:Y:S02]  /*07d0*/  SHF.L.U64.HI R3, R8, 0x3, R9 ;  /* 0x0000000308037819 */ /* 0x000fe40000010209 */
[----:B------:R-:W3:Y:S02]  /*07e0*/  LDG.E.64 R14, desc[UR10][R4.64+0x8] ;  /* 0x0000080a040e7981 */ /* 0x000ee4000c1e1b00 */
[----:B------:R-:W-:-:S05]  /*07f0*/  IADD3 R22, P0, PT, R27, R28, RZ ;  /* 0x0000001c1b167210 */ /* 0x000fca0007f1e0ff */
[----:B------:R-:W-:Y:S01]  /*0800*/  IMAD.X R23, R3, 0x1, R29, P0 ;  /* 0x0000000103177824 */ /* 0x000fe200000e061d */
[-C--:B------:R-:W-:Y:S01]  /*0810*/  IADD3 R12, P0, PT, R22, R27.reuse, RZ ;  /* 0x0000001b160c7210 */ /* 0x080fe20007f1e0ff */
[----:B------:R-:W4:Y:S04]  /*0820*/  LDG.E.64 R28, desc[UR10][R4.64+0x18] ;  /* 0x0000180a041c7981 */ /* 0x000f28000c1e1b00 */
[----:B------:R-:W3:Y:S01]  /*0830*/  LDG.E.64 R16, desc[UR10][R22.64] ;  /* 0x0000000a16107981 */ /* 0x000ee2000c1e1b00 */
[----:B------:R-:W-:Y:S01]  /*0840*/  IMAD.X R13, R23, 0x1, R3, P0 ;  /* 0x00000001170d7824 */ /* 0x000fe200000e0603 */
[----:B------:R-:W-:-:S05]  /*0850*/  IADD3 R26, P0, PT, R12, R27, RZ ;  /* 0x0000001b0c1a7210 */ /* 0x000fca0007f1e0ff */
[----:B------:R-:W-:-:S06]  /*0860*/  IMAD.X R27, R13, 0x1, R3, P0 ;  /* 0x000000010d1b7824 */ /* 0x000fcc00000e0603 */
[----:B------:R-:W4:Y:S01]  /*0870*/  LDG.E.64 R26, desc[UR10][R26.64] ;  /* 0x0000000a1a1a7981 */ /* 0x000f22000c1e1b00 */
[----:B--2---:R-:W-:-:S03]  /*0880*/  DFMA R18, R20, R18, R24 ;  /* 0x000000121412722b */ /* 0x004fc60000000018 */
[----:B------:R-:W2:Y:S04]  /*0890*/  LDG.E.64 R20, desc[UR10][R4.64+0x10] ;  /* 0x0000100a04147981 */ /* 0x000ea8000c1e1b00 */
[----:B------:R-:W2:Y:S01]  /*08a0*/  LDG.E.64 R24, desc[UR10][R12.64] ;  /* 0x0000000a0c187981 */ /* 0x000ea2000c1e1b00 */
[----:B---3--:R-:W-:Y:S01]  /*08b0*/  DFMA R14, R14, R16, R18 ;  /* 0x000000100e0e722b */ /* 0x008fe20000000012 */
[----:B------:R-:W-:-:S04]  /*08c0*/  UIADD3 UR4, UP1, UPT, UR4, 0x4, URZ ;  /* 0x0000000404047890 */ /* 0x000fc8000ff3e0ff */
[----:B------:R-:W-:-:S03]  /*08d0*/  UIADD3.X UR5, UPT, UPT, URZ, UR5, URZ, UP1, !UPT ;  /* 0x00000005ff057290 */ /* 0x000fc60008ffe4ff */
[----:B--2---:R-:W-:-:S08]  /*08e0*/  DFMA R24, R20, R24, R14 ;  /* 0x000000181418722b */ /* 0x004fd0000000000e */
[----:B----4-:R-:W-:-:S11]  /*08f0*/  DFMA R24, R28, R26, R24 ;  /* 0x0000001a1c18722b */ /* 0x010fd60000000018 */
.L_x_27:
[----:B------:R-:W-:Y:S05]  /*0900*/  BRA.U !UP0, `(.L_x_24) ;  /* 0x0000000108b07547 */ /* 0x000fea000b800000 */
[----:B------:R-:W-:Y:S02]  /*0910*/  UISETP.NE.U32.AND UP1, UPT, UR7, 0x1, UPT ;  /* 0x000000010700788c */ /* 0x000fe4000bf25070 */
[----:B------:R-:W-:Y:S02]  /*0920*/  ULOP3.LUT UR6, UR8, 0x1, URZ, 0xc0, !UPT ;  /* 0x0000000108067892 */ /* 0x000fe4000f8ec0ff */
[----:B------:R-:W-:Y:S02]  /*0930*/  UISETP.NE.AND.EX UP1, UPT, URZ, URZ, UPT, UP1 ;  /* 0x000000ffff00728c */ /* 0x000fe4000bf25310 */
[----:B------:R-:W-:-:S04]  /*0940*/  UISETP.NE.U32.AND UP0, UPT, UR6, 0x1, UPT ;  /* 0x000000010600788c */ /* 0x000fc8000bf05070 */
[----:B------:R-:W-:-:S03]  /*0950*/  UISETP.NE.U32.AND.EX UP0, UPT, URZ, URZ, UPT, UP0 ;  /* 0x000000ffff00728c */ /* 0x000fc6000bf05100 */
        /* <DEDUP_REMOVED lines=12> */
[----:B------:R-:W-:Y:S02]  /*0a20*/  LEA.HI.X R13, R3, UR7, R16, 0x3, P1 ;  /* 0x00000007030d7c11 */ /* 0x000fe400088f1c10 */
[C---:B------:R-:W-:Y:S01]  /*0a30*/  LEA R14, P0, R8.reuse, R4, 0x3 ;  /* 0x00000004080e7211 */ /* 0x040fe200078018ff */
[----:B------:R-:W2:Y:S04]  /*0a40*/  LDG.E.64 R18, desc[UR10][R4.64] ;  /* 0x0000000a04127981 */ /* 0x000ea8000c1e1b00 */
[----:B------:R-:W2:Y:S01]  /*0a50*/  LDG.E.64 R16, desc[UR10][R12.64] ;  /* 0x0000000a0c107981 */ /* 0x000ea2000c1e1b00 */
[----:B------:R-:W-:-:S03]  /*0a60*/  LEA.HI.X R15, R8, R5, R9, 0x3, P0 ;  /* 0x00000005080f7211 */ /* 0x000fc600000f1c09 */
[----:B------:R-:W3:Y:S04]  /*0a70*/  LDG.E.64 R20, desc[UR10][R12.64+0x8] ;  /* 0x0000080a0c147981 */ /* 0x000ee8000c1e1b00 */
[----:B------:R-:W3:Y:S01]  /*0a80*/  LDG.E.64 R14, desc[UR10][R14.64] ;  /* 0x0000000a0e0e7981 */ /* 0x000ee2000c1e1b00 */
[----:B------:R-:W-:-:S04]  /*0a90*/  UIADD3 UR4, UP1, UPT, UR4, 0x2, URZ ;  /* 0x0000000204047890 */ /* 0x000fc8000ff3e0ff */
[----:B------:R-:W-:Y:S01]  /*0aa0*/  UIADD3.X UR5, UPT, UPT, URZ, UR5, URZ, UP1, !UPT ;  /* 0x00000005ff057290 */ /* 0x000fe20008ffe4ff */
[----:B--2---:R-:W-:-:S08]  /*0ab0*/  DFMA R16, R16, R18, R24 ;  /* 0x000000121010722b */ /* 0x004fd00000000018 */
[----:B---3--:R-:W-:-:S11]  /*0ac0*/  DFMA R24, R20, R14, R16 ;  /* 0x0000000e1418722b */ /* 0x008fd60000000010 */
.L_x_28:
[----:B------:R-:W-:Y:S05]  /*0ad0*/  BRA.U UP0, `(.L_x_24) ;  /* 0x00000001003c7547 */ /* 0x000fea000b800000 */
        /* <DEDUP_REMOVED lines=11> */
[----:B------:R-:W-:-:S04]  /*0b90*/  LEA.HI.X R7, R4, UR9, R5, 0x3, P1 ;  /* 0x0000000904077c11 */ /* 0x000fc800088f1c05 */
[----:B------:R-:W2:Y:S04]  /*0ba0*/  LDG.E.64 R2, desc[UR10][R2.64] ;  /* 0x0000000a02027981 */ /* 0x000ea8000c1e1b00 */
[----:B------:R-:W2:Y:S02]  /*0bb0*/  LDG.E.64 R4, desc[UR10][R6.64] ;  /* 0x0000000a06047981 */ /* 0x000ea4000c1e1b00 */
[----:B--2---:R-:W-:-:S11]  /*0bc0*/  DFMA R24, R2, R4, R24 ;  /* 0x000000040218722b */ /* 0x004fd60000000018 */
.L_x_24:
[----:B------:R-:W0:Y:S01]  /*0bd0*/  LDCU.64 UR4, c[0x0][0x398] ;  /* 0x00007300ff0477ac */ /* 0x000e220008000a00 */
[----:B------:R-:W2:Y:S01]  /*0be0*/  LDCU.64 UR6, c[0x0][0x380] ;  /* 0x00007000ff0677ac */ /* 0x000ea20008000a00 */
[----:B0-----:R-:W-:-:S04]  /*0bf0*/  IMAD.WIDE.U32 R10, R0, UR4, R10 ;  /* 0x00000004000a7c25 */ /* 0x001fc8000f8e000a */
[----:B------:R-:W-:Y:S01]  /*0c00*/  IMAD R3, R0, UR5, R11 ;  /* 0x0000000500037c24 */ /* 0x000fe2000f8e020b */
[----:B--2---:R-:W-:-:S04]  /*0c10*/  LEA R2, P0, R10, UR6, 0x3 ;  /* 0x000000060a027c11 */ /* 0x004fc8000f8018ff */
[----:B------:R-:W-:-:S05]  /*0c20*/  LEA.HI.X R3, R10, UR7, R3, 0x3, P0 ;  /* 0x000000070a037c11 */ /* 0x000fca00080f1c03 */
[----:B------:R-:W-:Y:S01]  /*0c30*/  STG.E.64 desc[UR10][R2.64], R24 ;  /* 0x0000001802007986 */ /* 0x000fe2000c101b0a */
[----:B------:R-:W-:Y:S05]  /*0c40*/  EXIT ;  /* 0x000000000000794d */ /* 0x000fea0003800000 */
.L_x_29:
        /* <DEDUP_REMOVED lines=11> */
.L_x_39:


//--------------------- .nv.shared.reserved.0     --------------------------
	.section	.nv.shared.reserved.0,"aw",@nobits
	.weak		__nv_reservedSMEM_offset_0_alias
	.size		__nv_reservedSMEM_offset_0_alias, 0, 64
	.other		__nv_reservedSMEM_offset_0_alias,@"STO_CUDA_RESERVED_SHARED STV_DEFAULT"
__nv_reservedSMEM_offset_0_alias:
	.zero		0
	.zero		64


//--------------------- .nv.constant0._Z3ADDIdEv7vMatrixIT_ES2_S2_ --------------------------
	.section	.nv.constant0._Z3ADDIdEv7vMatrixIT_ES2_S2_,"a",@progbits
	.sectionflags	@""
	.align	4
.nv.constant0._Z3ADDIdEv7vMatrixIT_ES2_S2_:
	.zero		992


//--------------------- .nv.constant0._Z4RELUIdEv7vMatrixIT_ES2_ --------------------------
	.section	.nv.constant0._Z4RELUIdEv7vMatrixIT_ES2_,"a",@progbits
	.sectionflags	@""
	.align	4
.nv.constant0._Z4RELUIdEv7vMatrixIT_ES2_:
	.zero		960


//--------------------- .nv.constant0._Z7DIV_INPIdEv7vMatrixIT_ES1_ --------------------------
	.section	.nv.constant0._Z7DIV_INPIdEv7vMatrixIT_ES1_,"a",@progbits
	.sectionflags	@""
	.align	4
.nv.constant0._Z7DIV_INPIdEv7vMatrixIT_ES1_:
	.zero		936


//--------------------- .nv.constant0._Z3EXPIdEv7vMatrixIT_ES2_ --------------------------
	.section	.nv.constant0._Z3EXPIdEv7vMatrixIT_ES2_,"a",@progbits
	.sectionflags	@""
	.align	4
.nv.constant0._Z3EXPIdEv7vMatrixIT_ES2_:
	.zero		960


//--------------------- .nv.constant0._Z5SUB_CIdEv7vMatrixIT_ES2_S1_ --------------------------
	.section	.nv.constant0._Z5SUB_CIdEv7vMatrixIT_ES2_S1_,"a",@progbits
	.sectionflags	@""
	.align	4
.nv.constant0._Z5SUB_CIdEv7vMatrixIT_ES2_S1_:
	.zero		968


//--------------------- .nv.constant0._Z7SIGMOIDIdEv7vMatrixIT_ES2_ --------------------------
	.section	.nv.constant0._Z7SIGMOIDIdEv7vMatrixIT_ES2_,"a",@progbits
	.sectionflags	@""
	.align	4
.nv.constant0._Z7SIGMOIDIdEv7vMatrixIT_ES2_:
	.zero		960


//--------------------- .nv.constant0._Z3ADDIdEv7vMatrixIT_ES2_6vArrayIS1_E --------------------------
	.section	.nv.constant0._Z3ADDIdEv7vMatrixIT_ES2_6vArrayIS1_E,"a",@progbits
	.sectionflags	@""
	.align	4
.nv.constant0._Z3ADDIdEv7vMatrixIT_ES2_6vArrayIS1_E:
	.zero		976


//--------------------- .nv.constant0._Z3DOTIdEv7vMatrixIT_ES2_S2_m --------------------------
	.section	.nv.constant0._Z3DOTIdEv7vMatrixIT_ES2_S2_m,"a",@progbits
	.sectionflags	@""
	.align	4
.nv.constant0._Z3DOTIdEv7vMatrixIT_ES2_S2_m:
	.zero		1000


//--------------------- SYMBOLS --------------------------

	.type		.nv.reservedSmem.offset0,@object
	.size		.nv.reservedSmem.offset0,0x4
